//
// Generated by NVIDIA NVVM Compiler
//
// Compiler Build ID: CL-36424714
// Cuda compilation tools, release 13.0, V13.0.88
// Based on NVVM 20.0.0
//

.version 9.0
.target sm_100
.address_size 64

	// .globl	_Z11init_kernelP17curandStateXORWOWl
.global .align 4 .b8 precalc_xorwow_matrix[102400];
.global .align 4 .b8 precalc_xorwow_offset_matrix[102400];
.global .align 4 .b8 mrg32k3aM1[2304];
.global .align 4 .b8 mrg32k3aM2[2304];
.global .align 4 .b8 mrg32k3aM1SubSeq[2016];
.global .align 4 .b8 mrg32k3aM2SubSeq[2016];
.global .align 4 .b8 mrg32k3aM1Seq[2304];
.global .align 4 .b8 mrg32k3aM2Seq[2304];
.const .align 8 .b8 __cr_lgamma_table[72];
.global .align 4 .b8 __cudart_i2opi_f[24] = {65, 144, 67, 60, 153, 149, 98, 219, 192, 221, 52, 245, 209, 87, 39, 252, 41, 21, 68, 78, 110, 131, 249, 162};

.visible .entry _Z11init_kernelP17curandStateXORWOWl(
	.param .u64 .ptr .align 1 _Z11init_kernelP17curandStateXORWOWl_param_0,
	.param .u64 _Z11init_kernelP17curandStateXORWOWl_param_1
)
{
	.reg .pred 	%p<24>;
	.reg .b32 	%r<413>;
	.reg .b64 	%rd<17>;

	ld.param.u64 	%rd8, [_Z11init_kernelP17curandStateXORWOWl_param_0];
	ld.param.u64 	%rd9, [_Z11init_kernelP17curandStateXORWOWl_param_1];
	cvta.to.global.u64 	%rd1, %rd8;
	mov.u32 	%r183, %tid.x;
	mov.u32 	%r184, %ctaid.x;
	mov.u32 	%r185, %ntid.x;
	mad.lo.s32 	%r1, %r184, %r185, %r183;
	cvt.u32.u64 	%r186, %rd9;
	xor.b32  	%r187, %r186, -1429050551;
	mul.lo.s32 	%r188, %r187, 1099087573;
	{ .reg .b32 tmp; mov.b64 {tmp, %r189}, %rd9; }
	xor.b32  	%r190, %r189, -136515619;
	mul.lo.s32 	%r191, %r190, -1703105765;
	add.s32 	%r192, %r188, %r191;
	add.s32 	%r193, %r192, 6615241;
	add.s32 	%r194, %r188, 123456789;
	st.global.v2.u32 	[%rd1], {%r193, %r194};
	xor.b32  	%r195, %r188, 362436069;
	add.s32 	%r196, %r191, 521288629;
	st.global.v2.u32 	[%rd1+8], {%r195, %r196};
	xor.b32  	%r197, %r191, 88675123;
	add.s32 	%r198, %r188, 5783321;
	st.global.v2.u32 	[%rd1+16], {%r197, %r198};
	setp.eq.s32 	%p1, %r1, 0;
	@%p1 bra 	$L__BB0_42;
	cvt.s64.s32 	%rd16, %r1;
	mov.b32 	%r319, 0;
$L__BB0_2:
	and.b64  	%rd4, %rd16, 3;
	setp.eq.s64 	%p2, %rd4, 0;
	@%p2 bra 	$L__BB0_41;
	mul.wide.u32 	%rd10, %r319, 3200;
	mov.u64 	%rd11, precalc_xorwow_matrix;
	add.s64 	%rd5, %rd11, %rd10;
	cvt.u32.u64 	%r3, %rd4;
	mov.b32 	%r320, 0;
$L__BB0_4:
	mov.b32 	%r333, 0;
	mov.u32 	%r334, %r333;
	mov.u32 	%r335, %r333;
	mov.u32 	%r336, %r333;
	mov.u32 	%r337, %r333;
	mov.u32 	%r326, %r333;
$L__BB0_5:
	mul.wide.u32 	%rd12, %r326, 4;
	add.s64 	%rd13, %rd1, %rd12;
	ld.global.u32 	%r11, [%rd13+4];
	shl.b32 	%r12, %r326, 5;
	mov.b32 	%r332, 0;
$L__BB0_6:
	.pragma "nounroll";
	shr.u32 	%r203, %r11, %r332;
	and.b32  	%r204, %r203, 1;
	setp.eq.b32 	%p3, %r204, 1;
	not.pred 	%p4, %p3;
	add.s32 	%r205, %r12, %r332;
	mul.lo.s32 	%r206, %r205, 5;
	mul.wide.u32 	%rd14, %r206, 4;
	add.s64 	%rd6, %rd5, %rd14;
	@%p4 bra 	$L__BB0_8;
	ld.global.u32 	%r207, [%rd6];
	xor.b32  	%r337, %r337, %r207;
	ld.global.u32 	%r208, [%rd6+4];
	xor.b32  	%r336, %r336, %r208;
	ld.global.u32 	%r209, [%rd6+8];
	xor.b32  	%r335, %r335, %r209;
	ld.global.u32 	%r210, [%rd6+12];
	xor.b32  	%r334, %r334, %r210;
	ld.global.u32 	%r211, [%rd6+16];
	xor.b32  	%r333, %r333, %r211;
$L__BB0_8:
	and.b32  	%r213, %r203, 2;
	setp.eq.s32 	%p5, %r213, 0;
	@%p5 bra 	$L__BB0_10;
	ld.global.u32 	%r214, [%rd6+20];
	xor.b32  	%r337, %r337, %r214;
	ld.global.u32 	%r215, [%rd6+24];
	xor.b32  	%r336, %r336, %r215;
	ld.global.u32 	%r216, [%rd6+28];
	xor.b32  	%r335, %r335, %r216;
	ld.global.u32 	%r217, [%rd6+32];
	xor.b32  	%r334, %r334, %r217;
	ld.global.u32 	%r218, [%rd6+36];
	xor.b32  	%r333, %r333, %r218;
$L__BB0_10:
	and.b32  	%r220, %r203, 4;
	setp.eq.s32 	%p6, %r220, 0;
	@%p6 bra 	$L__BB0_12;
	ld.global.u32 	%r221, [%rd6+40];
	xor.b32  	%r337, %r337, %r221;
	ld.global.u32 	%r222, [%rd6+44];
	xor.b32  	%r336, %r336, %r222;
	ld.global.u32 	%r223, [%rd6+48];
	xor.b32  	%r335, %r335, %r223;
	ld.global.u32 	%r224, [%rd6+52];
	xor.b32  	%r334, %r334, %r224;
	ld.global.u32 	%r225, [%rd6+56];
	xor.b32  	%r333, %r333, %r225;
$L__BB0_12:
	and.b32  	%r227, %r203, 8;
	setp.eq.s32 	%p7, %r227, 0;
	@%p7 bra 	$L__BB0_14;
	ld.global.u32 	%r228, [%rd6+60];
	xor.b32  	%r337, %r337, %r228;
	ld.global.u32 	%r229, [%rd6+64];
	xor.b32  	%r336, %r336, %r229;
	ld.global.u32 	%r230, [%rd6+68];
	xor.b32  	%r335, %r335, %r230;
	ld.global.u32 	%r231, [%rd6+72];
	xor.b32  	%r334, %r334, %r231;
	ld.global.u32 	%r232, [%rd6+76];
	xor.b32  	%r333, %r333, %r232;
$L__BB0_14:
	and.b32  	%r234, %r203, 16;
	setp.eq.s32 	%p8, %r234, 0;
	@%p8 bra 	$L__BB0_16;
	ld.global.u32 	%r235, [%rd6+80];
	xor.b32  	%r337, %r337, %r235;
	ld.global.u32 	%r236, [%rd6+84];
	xor.b32  	%r336, %r336, %r236;
	ld.global.u32 	%r237, [%rd6+88];
	xor.b32  	%r335, %r335, %r237;
	ld.global.u32 	%r238, [%rd6+92];
	xor.b32  	%r334, %r334, %r238;
	ld.global.u32 	%r239, [%rd6+96];
	xor.b32  	%r333, %r333, %r239;
$L__BB0_16:
	and.b32  	%r241, %r203, 32;
	setp.eq.s32 	%p9, %r241, 0;
	@%p9 bra 	$L__BB0_18;
	ld.global.u32 	%r242, [%rd6+100];
	xor.b32  	%r337, %r337, %r242;
	ld.global.u32 	%r243, [%rd6+104];
	xor.b32  	%r336, %r336, %r243;
	ld.global.u32 	%r244, [%rd6+108];
	xor.b32  	%r335, %r335, %r244;
	ld.global.u32 	%r245, [%rd6+112];
	xor.b32  	%r334, %r334, %r245;
	ld.global.u32 	%r246, [%rd6+116];
	xor.b32  	%r333, %r333, %r246;
$L__BB0_18:
	and.b32  	%r248, %r203, 64;
	setp.eq.s32 	%p10, %r248, 0;
	@%p10 bra 	$L__BB0_20;
	ld.global.u32 	%r249, [%rd6+120];
	xor.b32  	%r337, %r337, %r249;
	ld.global.u32 	%r250, [%rd6+124];
	xor.b32  	%r336, %r336, %r250;
	ld.global.u32 	%r251, [%rd6+128];
	xor.b32  	%r335, %r335, %r251;
	ld.global.u32 	%r252, [%rd6+132];
	xor.b32  	%r334, %r334, %r252;
	ld.global.u32 	%r253, [%rd6+136];
	xor.b32  	%r333, %r333, %r253;
$L__BB0_20:
	and.b32  	%r255, %r203, 128;
	setp.eq.s32 	%p11, %r255, 0;
	@%p11 bra 	$L__BB0_22;
	ld.global.u32 	%r256, [%rd6+140];
	xor.b32  	%r337, %r337, %r256;
	ld.global.u32 	%r257, [%rd6+144];
	xor.b32  	%r336, %r336, %r257;
	ld.global.u32 	%r258, [%rd6+148];
	xor.b32  	%r335, %r335, %r258;
	ld.global.u32 	%r259, [%rd6+152];
	xor.b32  	%r334, %r334, %r259;
	ld.global.u32 	%r260, [%rd6+156];
	xor.b32  	%r333, %r333, %r260;
$L__BB0_22:
	and.b32  	%r262, %r203, 256;
	setp.eq.s32 	%p12, %r262, 0;
	@%p12 bra 	$L__BB0_24;
	ld.global.u32 	%r263, [%rd6+160];
	xor.b32  	%r337, %r337, %r263;
	ld.global.u32 	%r264, [%rd6+164];
	xor.b32  	%r336, %r336, %r264;
	ld.global.u32 	%r265, [%rd6+168];
	xor.b32  	%r335, %r335, %r265;
	ld.global.u32 	%r266, [%rd6+172];
	xor.b32  	%r334, %r334, %r266;
	ld.global.u32 	%r267, [%rd6+176];
	xor.b32  	%r333, %r333, %r267;
$L__BB0_24:
	and.b32  	%r269, %r203, 512;
	setp.eq.s32 	%p13, %r269, 0;
	@%p13 bra 	$L__BB0_26;
	ld.global.u32 	%r270, [%rd6+180];
	xor.b32  	%r337, %r337, %r270;
	ld.global.u32 	%r271, [%rd6+184];
	xor.b32  	%r336, %r336, %r271;
	ld.global.u32 	%r272, [%rd6+188];
	xor.b32  	%r335, %r335, %r272;
	ld.global.u32 	%r273, [%rd6+192];
	xor.b32  	%r334, %r334, %r273;
	ld.global.u32 	%r274, [%rd6+196];
	xor.b32  	%r333, %r333, %r274;
$L__BB0_26:
	and.b32  	%r276, %r203, 1024;
	setp.eq.s32 	%p14, %r276, 0;
	@%p14 bra 	$L__BB0_28;
	ld.global.u32 	%r277, [%rd6+200];
	xor.b32  	%r337, %r337, %r277;
	ld.global.u32 	%r278, [%rd6+204];
	xor.b32  	%r336, %r336, %r278;
	ld.global.u32 	%r279, [%rd6+208];
	xor.b32  	%r335, %r335, %r279;
	ld.global.u32 	%r280, [%rd6+212];
	xor.b32  	%r334, %r334, %r280;
	ld.global.u32 	%r281, [%rd6+216];
	xor.b32  	%r333, %r333, %r281;
$L__BB0_28:
	and.b32  	%r283, %r203, 2048;
	setp.eq.s32 	%p15, %r283, 0;
	@%p15 bra 	$L__BB0_30;
	ld.global.u32 	%r284, [%rd6+220];
	xor.b32  	%r337, %r337, %r284;
	ld.global.u32 	%r285, [%rd6+224];
	xor.b32  	%r336, %r336, %r285;
	ld.global.u32 	%r286, [%rd6+228];
	xor.b32  	%r335, %r335, %r286;
	ld.global.u32 	%r287, [%rd6+232];
	xor.b32  	%r334, %r334, %r287;
	ld.global.u32 	%r288, [%rd6+236];
	xor.b32  	%r333, %r333, %r288;
$L__BB0_30:
	and.b32  	%r290, %r203, 4096;
	setp.eq.s32 	%p16, %r290, 0;
	@%p16 bra 	$L__BB0_32;
	ld.global.u32 	%r291, [%rd6+240];
	xor.b32  	%r337, %r337, %r291;
	ld.global.u32 	%r292, [%rd6+244];
	xor.b32  	%r336, %r336, %r292;
	ld.global.u32 	%r293, [%rd6+248];
	xor.b32  	%r335, %r335, %r293;
	ld.global.u32 	%r294, [%rd6+252];
	xor.b32  	%r334, %r334, %r294;
	ld.global.u32 	%r295, [%rd6+256];
	xor.b32  	%r333, %r333, %r295;
$L__BB0_32:
	and.b32  	%r297, %r203, 8192;
	setp.eq.s32 	%p17, %r297, 0;
	@%p17 bra 	$L__BB0_34;
	ld.global.u32 	%r298, [%rd6+260];
	xor.b32  	%r337, %r337, %r298;
	ld.global.u32 	%r299, [%rd6+264];
	xor.b32  	%r336, %r336, %r299;
	ld.global.u32 	%r300, [%rd6+268];
	xor.b32  	%r335, %r335, %r300;
	ld.global.u32 	%r301, [%rd6+272];
	xor.b32  	%r334, %r334, %r301;
	ld.global.u32 	%r302, [%rd6+276];
	xor.b32  	%r333, %r333, %r302;
$L__BB0_34:
	and.b32  	%r304, %r203, 16384;
	setp.eq.s32 	%p18, %r304, 0;
	@%p18 bra 	$L__BB0_36;
	ld.global.u32 	%r305, [%rd6+280];
	xor.b32  	%r337, %r337, %r305;
	ld.global.u32 	%r306, [%rd6+284];
	xor.b32  	%r336, %r336, %r306;
	ld.global.u32 	%r307, [%rd6+288];
	xor.b32  	%r335, %r335, %r307;
	ld.global.u32 	%r308, [%rd6+292];
	xor.b32  	%r334, %r334, %r308;
	ld.global.u32 	%r309, [%rd6+296];
	xor.b32  	%r333, %r333, %r309;
$L__BB0_36:
	and.b32  	%r311, %r203, 32768;
	setp.eq.s32 	%p19, %r311, 0;
	@%p19 bra 	$L__BB0_38;
	ld.global.u32 	%r312, [%rd6+300];
	xor.b32  	%r337, %r337, %r312;
	ld.global.u32 	%r313, [%rd6+304];
	xor.b32  	%r336, %r336, %r313;
	ld.global.u32 	%r314, [%rd6+308];
	xor.b32  	%r335, %r335, %r314;
	ld.global.u32 	%r315, [%rd6+312];
	xor.b32  	%r334, %r334, %r315;
	ld.global.u32 	%r316, [%rd6+316];
	xor.b32  	%r333, %r333, %r316;
$L__BB0_38:
	add.s32 	%r332, %r332, 16;
	setp.ne.s32 	%p20, %r332, 32;
	@%p20 bra 	$L__BB0_6;
	mad.lo.s32 	%r317, %r326, -31, %r12;
	add.s32 	%r326, %r317, 1;
	setp.ne.s32 	%p21, %r326, 5;
	@%p21 bra 	$L__BB0_5;
	st.global.u32 	[%rd1+4], %r337;
	st.global.u32 	[%rd1+8], %r336;
	st.global.u32 	[%rd1+12], %r335;
	st.global.u32 	[%rd1+16], %r334;
	st.global.u32 	[%rd1+20], %r333;
	add.s32 	%r320, %r320, 1;
	setp.lt.u32 	%p22, %r320, %r3;
	@%p22 bra 	$L__BB0_4;
$L__BB0_41:
	shr.u64 	%rd7, %rd16, 2;
	add.s32 	%r319, %r319, 1;
	setp.gt.u64 	%p23, %rd16, 3;
	mov.u64 	%rd16, %rd7;
	@%p23 bra 	$L__BB0_2;
$L__BB0_42:
	mov.b32 	%r318, 0;
	st.global.v2.u32 	[%rd1+24], {%r318, %r318};
	st.global.u32 	[%rd1+32], %r318;
	mov.b64 	%rd15, 0;
	st.global.u64 	[%rd1+40], %rd15;
	ret;

}
	// .globl	_Z19updateTeamBestIndexP9ParticulaPfPii
.visible .entry _Z19updateTeamBestIndexP9ParticulaPfPii(
	.param .u64 .ptr .align 1 _Z19updateTeamBestIndexP9ParticulaPfPii_param_0,
	.param .u64 .ptr .align 1 _Z19updateTeamBestIndexP9ParticulaPfPii_param_1,
	.param .u64 .ptr .align 1 _Z19updateTeamBestIndexP9ParticulaPfPii_param_2,
	.param .u32 _Z19updateTeamBestIndexP9ParticulaPfPii_param_3
)
{
	.reg .pred 	%p<39>;
	.reg .b32 	%r<55>;
	.reg .b32 	%f<110>;
	.reg .b64 	%rd<22>;

	ld.param.u64 	%rd10, [_Z19updateTeamBestIndexP9ParticulaPfPii_param_0];
	ld.param.u64 	%rd11, [_Z19updateTeamBestIndexP9ParticulaPfPii_param_1];
	ld.param.u64 	%rd12, [_Z19updateTeamBestIndexP9ParticulaPfPii_param_2];
	ld.param.u32 	%r18, [_Z19updateTeamBestIndexP9ParticulaPfPii_param_3];
	cvta.to.global.u64 	%rd1, %rd12;
	cvta.to.global.u64 	%rd2, %rd11;
	cvta.to.global.u64 	%rd3, %rd10;
	ld.global.f32 	%f83, [%rd3+24];
	st.global.f32 	[%rd2], %f83;
	mov.b32 	%r19, 0;
	st.global.u32 	[%rd1], %r19;
	setp.lt.s32 	%p1, %r18, 2;
	@%p1 bra 	$L__BB1_71;
	add.s32 	%r1, %r18, -1;
	add.s32 	%r21, %r18, -2;
	and.b32  	%r2, %r1, 15;
	setp.lt.u32 	%p2, %r21, 15;
	mov.b32 	%r51, 1;
	@%p2 bra 	$L__BB1_36;
	and.b32  	%r3, %r1, -16;
	mov.b32 	%r49, 1;
$L__BB1_3:
	.pragma "nounroll";
	mul.wide.u32 	%rd13, %r49, 28;
	add.s64 	%rd14, %rd3, %rd13;
	add.s64 	%rd4, %rd14, 24;
	ld.global.f32 	%f1, [%rd14+24];
	ld.global.f32 	%f86, [%rd2];
	setp.geu.f32 	%p3, %f1, %f86;
	@%p3 bra 	$L__BB1_5;
	st.global.f32 	[%rd2], %f1;
	st.global.u32 	[%rd1], %r49;
	ld.global.f32 	%f86, [%rd2];
$L__BB1_5:
	ld.global.f32 	%f5, [%rd4+28];
	setp.geu.f32 	%p4, %f5, %f86;
	@%p4 bra 	$L__BB1_7;
	add.s32 	%r23, %r49, 1;
	st.global.f32 	[%rd2], %f5;
	st.global.u32 	[%rd1], %r23;
	ld.global.f32 	%f86, [%rd2];
$L__BB1_7:
	ld.global.f32 	%f8, [%rd4+56];
	setp.geu.f32 	%p5, %f8, %f86;
	@%p5 bra 	$L__BB1_9;
	add.s32 	%r24, %r49, 2;
	st.global.f32 	[%rd2], %f8;
	st.global.u32 	[%rd1], %r24;
	ld.global.f32 	%f86, [%rd2];
$L__BB1_9:
	ld.global.f32 	%f11, [%rd4+84];
	setp.geu.f32 	%p6, %f11, %f86;
	@%p6 bra 	$L__BB1_11;
	add.s32 	%r25, %r49, 3;
	st.global.f32 	[%rd2], %f11;
	st.global.u32 	[%rd1], %r25;
	ld.global.f32 	%f86, [%rd2];
$L__BB1_11:
	ld.global.f32 	%f14, [%rd4+112];
	setp.geu.f32 	%p7, %f14, %f86;
	@%p7 bra 	$L__BB1_13;
	add.s32 	%r26, %r49, 4;
	st.global.f32 	[%rd2], %f14;
	st.global.u32 	[%rd1], %r26;
	ld.global.f32 	%f86, [%rd2];
$L__BB1_13:
	ld.global.f32 	%f17, [%rd4+140];
	setp.geu.f32 	%p8, %f17, %f86;
	@%p8 bra 	$L__BB1_15;
	add.s32 	%r27, %r49, 5;
	st.global.f32 	[%rd2], %f17;
	st.global.u32 	[%rd1], %r27;
	ld.global.f32 	%f86, [%rd2];
$L__BB1_15:
	ld.global.f32 	%f20, [%rd4+168];
	setp.geu.f32 	%p9, %f20, %f86;
	@%p9 bra 	$L__BB1_17;
	add.s32 	%r28, %r49, 6;
	st.global.f32 	[%rd2], %f20;
	st.global.u32 	[%rd1], %r28;
	ld.global.f32 	%f86, [%rd2];
$L__BB1_17:
	ld.global.f32 	%f23, [%rd4+196];
	setp.geu.f32 	%p10, %f23, %f86;
	@%p10 bra 	$L__BB1_19;
	add.s32 	%r29, %r49, 7;
	st.global.f32 	[%rd2], %f23;
	st.global.u32 	[%rd1], %r29;
	ld.global.f32 	%f86, [%rd2];
$L__BB1_19:
	ld.global.f32 	%f26, [%rd4+224];
	setp.geu.f32 	%p11, %f26, %f86;
	@%p11 bra 	$L__BB1_21;
	add.s32 	%r30, %r49, 8;
	st.global.f32 	[%rd2], %f26;
	st.global.u32 	[%rd1], %r30;
	ld.global.f32 	%f86, [%rd2];
$L__BB1_21:
	ld.global.f32 	%f29, [%rd4+252];
	setp.geu.f32 	%p12, %f29, %f86;
	@%p12 bra 	$L__BB1_23;
	add.s32 	%r31, %r49, 9;
	st.global.f32 	[%rd2], %f29;
	st.global.u32 	[%rd1], %r31;
	ld.global.f32 	%f86, [%rd2];
$L__BB1_23:
	ld.global.f32 	%f32, [%rd4+280];
	setp.geu.f32 	%p13, %f32, %f86;
	@%p13 bra 	$L__BB1_25;
	add.s32 	%r32, %r49, 10;
	st.global.f32 	[%rd2], %f32;
	st.global.u32 	[%rd1], %r32;
	ld.global.f32 	%f86, [%rd2];
$L__BB1_25:
	ld.global.f32 	%f35, [%rd4+308];
	setp.geu.f32 	%p14, %f35, %f86;
	@%p14 bra 	$L__BB1_27;
	add.s32 	%r33, %r49, 11;
	st.global.f32 	[%rd2], %f35;
	st.global.u32 	[%rd1], %r33;
	ld.global.f32 	%f86, [%rd2];
$L__BB1_27:
	ld.global.f32 	%f38, [%rd4+336];
	setp.geu.f32 	%p15, %f38, %f86;
	@%p15 bra 	$L__BB1_29;
	add.s32 	%r34, %r49, 12;
	st.global.f32 	[%rd2], %f38;
	st.global.u32 	[%rd1], %r34;
	ld.global.f32 	%f86, [%rd2];
$L__BB1_29:
	ld.global.f32 	%f41, [%rd4+364];
	setp.geu.f32 	%p16, %f41, %f86;
	@%p16 bra 	$L__BB1_31;
	add.s32 	%r35, %r49, 13;
	st.global.f32 	[%rd2], %f41;
	st.global.u32 	[%rd1], %r35;
	ld.global.f32 	%f86, [%rd2];
$L__BB1_31:
	ld.global.f32 	%f44, [%rd4+392];
	setp.geu.f32 	%p17, %f44, %f86;
	@%p17 bra 	$L__BB1_33;
	add.s32 	%r36, %r49, 14;
	st.global.f32 	[%rd2], %f44;
	st.global.u32 	[%rd1], %r36;
	ld.global.f32 	%f86, [%rd2];
$L__BB1_33:
	ld.global.f32 	%f47, [%rd4+420];
	setp.geu.f32 	%p18, %f47, %f86;
	@%p18 bra 	$L__BB1_35;
	add.s32 	%r37, %r49, 15;
	st.global.f32 	[%rd2], %f47;
	st.global.u32 	[%rd1], %r37;
$L__BB1_35:
	add.s32 	%r51, %r49, 16;
	add.s32 	%r38, %r49, 15;
	setp.ne.s32 	%p19, %r38, %r3;
	mov.u32 	%r49, %r51;
	@%p19 bra 	$L__BB1_3;
$L__BB1_36:
	setp.eq.s32 	%p20, %r2, 0;
	@%p20 bra 	$L__BB1_71;
	and.b32  	%r7, %r1, 7;
	setp.lt.u32 	%p21, %r2, 8;
	@%p21 bra 	$L__BB1_55;
	mul.wide.u32 	%rd15, %r51, 28;
	add.s64 	%rd16, %rd3, %rd15;
	add.s64 	%rd5, %rd16, 24;
	ld.global.f32 	%f48, [%rd16+24];
	ld.global.f32 	%f101, [%rd2];
	setp.geu.f32 	%p22, %f48, %f101;
	@%p22 bra 	$L__BB1_40;
	st.global.f32 	[%rd2], %f48;
	st.global.u32 	[%rd1], %r51;
	ld.global.f32 	%f101, [%rd2];
$L__BB1_40:
	ld.global.f32 	%f52, [%rd5+28];
	setp.geu.f32 	%p23, %f52, %f101;
	@%p23 bra 	$L__BB1_42;
	add.s32 	%r39, %r51, 1;
	st.global.f32 	[%rd2], %f52;
	st.global.u32 	[%rd1], %r39;
	ld.global.f32 	%f101, [%rd2];
$L__BB1_42:
	ld.global.f32 	%f55, [%rd5+56];
	setp.geu.f32 	%p24, %f55, %f101;
	@%p24 bra 	$L__BB1_44;
	add.s32 	%r40, %r51, 2;
	st.global.f32 	[%rd2], %f55;
	st.global.u32 	[%rd1], %r40;
	ld.global.f32 	%f101, [%rd2];
$L__BB1_44:
	ld.global.f32 	%f58, [%rd5+84];
	setp.geu.f32 	%p25, %f58, %f101;
	@%p25 bra 	$L__BB1_46;
	add.s32 	%r41, %r51, 3;
	st.global.f32 	[%rd2], %f58;
	st.global.u32 	[%rd1], %r41;
	ld.global.f32 	%f101, [%rd2];
$L__BB1_46:
	ld.global.f32 	%f61, [%rd5+112];
	setp.geu.f32 	%p26, %f61, %f101;
	@%p26 bra 	$L__BB1_48;
	add.s32 	%r42, %r51, 4;
	st.global.f32 	[%rd2], %f61;
	st.global.u32 	[%rd1], %r42;
	ld.global.f32 	%f101, [%rd2];
$L__BB1_48:
	ld.global.f32 	%f64, [%rd5+140];
	setp.geu.f32 	%p27, %f64, %f101;
	@%p27 bra 	$L__BB1_50;
	add.s32 	%r43, %r51, 5;
	st.global.f32 	[%rd2], %f64;
	st.global.u32 	[%rd1], %r43;
	ld.global.f32 	%f101, [%rd2];
$L__BB1_50:
	ld.global.f32 	%f67, [%rd5+168];
	setp.geu.f32 	%p28, %f67, %f101;
	@%p28 bra 	$L__BB1_52;
	add.s32 	%r44, %r51, 6;
	st.global.f32 	[%rd2], %f67;
	st.global.u32 	[%rd1], %r44;
	ld.global.f32 	%f101, [%rd2];
$L__BB1_52:
	ld.global.f32 	%f70, [%rd5+196];
	setp.geu.f32 	%p29, %f70, %f101;
	@%p29 bra 	$L__BB1_54;
	add.s32 	%r45, %r51, 7;
	st.global.f32 	[%rd2], %f70;
	st.global.u32 	[%rd1], %r45;
$L__BB1_54:
	add.s32 	%r51, %r51, 8;
$L__BB1_55:
	setp.eq.s32 	%p30, %r7, 0;
	@%p30 bra 	$L__BB1_71;
	and.b32  	%r10, %r1, 3;
	setp.lt.u32 	%p31, %r7, 4;
	@%p31 bra 	$L__BB1_66;
	mul.wide.u32 	%rd17, %r51, 28;
	add.s64 	%rd18, %rd3, %rd17;
	add.s64 	%rd6, %rd18, 24;
	ld.global.f32 	%f71, [%rd18+24];
	ld.global.f32 	%f108, [%rd2];
	setp.geu.f32 	%p32, %f71, %f108;
	@%p32 bra 	$L__BB1_59;
	st.global.f32 	[%rd2], %f71;
	st.global.u32 	[%rd1], %r51;
	ld.global.f32 	%f108, [%rd2];
$L__BB1_59:
	ld.global.f32 	%f75, [%rd6+28];
	setp.geu.f32 	%p33, %f75, %f108;
	@%p33 bra 	$L__BB1_61;
	add.s32 	%r46, %r51, 1;
	st.global.f32 	[%rd2], %f75;
	st.global.u32 	[%rd1], %r46;
	ld.global.f32 	%f108, [%rd2];
$L__BB1_61:
	ld.global.f32 	%f78, [%rd6+56];
	setp.geu.f32 	%p34, %f78, %f108;
	@%p34 bra 	$L__BB1_63;
	add.s32 	%r47, %r51, 2;
	st.global.f32 	[%rd2], %f78;
	st.global.u32 	[%rd1], %r47;
	ld.global.f32 	%f108, [%rd2];
$L__BB1_63:
	ld.global.f32 	%f81, [%rd6+84];
	setp.geu.f32 	%p35, %f81, %f108;
	@%p35 bra 	$L__BB1_65;
	add.s32 	%r48, %r51, 3;
	st.global.f32 	[%rd2], %f81;
	st.global.u32 	[%rd1], %r48;
$L__BB1_65:
	add.s32 	%r51, %r51, 4;
$L__BB1_66:
	setp.eq.s32 	%p36, %r10, 0;
	@%p36 bra 	$L__BB1_71;
	mul.wide.u32 	%rd19, %r51, 28;
	add.s64 	%rd20, %rd19, %rd3;
	add.s64 	%rd21, %rd20, 24;
	neg.s32 	%r53, %r10;
$L__BB1_68:
	.pragma "nounroll";
	ld.global.f32 	%f82, [%rd21];
	ld.global.f32 	%f84, [%rd2];
	setp.geu.f32 	%p37, %f82, %f84;
	@%p37 bra 	$L__BB1_70;
	st.global.f32 	[%rd2], %f82;
	st.global.u32 	[%rd1], %r51;
$L__BB1_70:
	add.s32 	%r51, %r51, 1;
	add.s64 	%rd21, %rd21, 28;
	add.s32 	%r53, %r53, 1;
	setp.ne.s32 	%p38, %r53, 0;
	@%p38 bra 	$L__BB1_68;
$L__BB1_71:
	ret;

}
	// .globl	_Z14updateVelocityP9ParticulaPifffiP17curandStateXORWOW
.visible .entry _Z14updateVelocityP9ParticulaPifffiP17curandStateXORWOW(
	.param .u64 .ptr .align 1 _Z14updateVelocityP9ParticulaPifffiP17curandStateXORWOW_param_0,
	.param .u64 .ptr .align 1 _Z14updateVelocityP9ParticulaPifffiP17curandStateXORWOW_param_1,
	.param .f32 _Z14updateVelocityP9ParticulaPifffiP17curandStateXORWOW_param_2,
	.param .f32 _Z14updateVelocityP9ParticulaPifffiP17curandStateXORWOW_param_3,
	.param .f32 _Z14updateVelocityP9ParticulaPifffiP17curandStateXORWOW_param_4,
	.param .u32 _Z14updateVelocityP9ParticulaPifffiP17curandStateXORWOW_param_5,
	.param .u64 .ptr .align 1 _Z14updateVelocityP9ParticulaPifffiP17curandStateXORWOW_param_6
)
{
	.reg .pred 	%p<2>;
	.reg .b32 	%r<32>;
	.reg .b32 	%f<28>;
	.reg .b64 	%rd<13>;

	ld.param.u64 	%rd1, [_Z14updateVelocityP9ParticulaPifffiP17curandStateXORWOW_param_0];
	ld.param.u64 	%rd2, [_Z14updateVelocityP9ParticulaPifffiP17curandStateXORWOW_param_1];
	ld.param.f32 	%f1, [_Z14updateVelocityP9ParticulaPifffiP17curandStateXORWOW_param_2];
	ld.param.f32 	%f2, [_Z14updateVelocityP9ParticulaPifffiP17curandStateXORWOW_param_3];
	ld.param.f32 	%f3, [_Z14updateVelocityP9ParticulaPifffiP17curandStateXORWOW_param_4];
	ld.param.u32 	%r2, [_Z14updateVelocityP9ParticulaPifffiP17curandStateXORWOW_param_5];
	ld.param.u64 	%rd3, [_Z14updateVelocityP9ParticulaPifffiP17curandStateXORWOW_param_6];
	mov.u32 	%r3, %tid.x;
	mov.u32 	%r4, %ctaid.x;
	mov.u32 	%r5, %ntid.x;
	mad.lo.s32 	%r1, %r4, %r5, %r3;
	setp.ge.s32 	%p1, %r1, %r2;
	@%p1 bra 	$L__BB2_2;
	cvta.to.global.u64 	%rd4, %rd3;
	cvta.to.global.u64 	%rd5, %rd1;
	cvta.to.global.u64 	%rd6, %rd2;
	ld.global.v2.u32 	{%r6, %r7}, [%rd4];
	shr.u32 	%r8, %r7, 2;
	xor.b32  	%r9, %r8, %r7;
	ld.global.v2.u32 	{%r10, %r11}, [%rd4+8];
	ld.global.v2.u32 	{%r12, %r13}, [%rd4+16];
	shl.b32 	%r14, %r13, 4;
	shl.b32 	%r15, %r9, 1;
	xor.b32  	%r16, %r15, %r14;
	xor.b32  	%r17, %r16, %r9;
	xor.b32  	%r18, %r17, %r13;
	add.s32 	%r19, %r6, %r18;
	add.s32 	%r20, %r19, 362437;
	cvt.rn.f32.u32 	%f4, %r20;
	fma.rn.f32 	%f5, %f4, 0f2F800000, 0f2F000000;
	shr.u32 	%r21, %r10, 2;
	xor.b32  	%r22, %r21, %r10;
	st.global.v2.u32 	[%rd4+8], {%r12, %r13};
	shl.b32 	%r23, %r18, 4;
	shl.b32 	%r24, %r22, 1;
	xor.b32  	%r25, %r24, %r23;
	xor.b32  	%r26, %r25, %r22;
	xor.b32  	%r27, %r26, %r18;
	st.global.v2.u32 	[%rd4+16], {%r18, %r27};
	add.s32 	%r28, %r6, 724874;
	st.global.v2.u32 	[%rd4], {%r28, %r11};
	add.s32 	%r29, %r27, %r28;
	cvt.rn.f32.u32 	%f6, %r29;
	fma.rn.f32 	%f7, %f6, 0f2F800000, 0f2F000000;
	mul.wide.s32 	%rd7, %r1, 28;
	add.s64 	%rd8, %rd5, %rd7;
	ld.global.f32 	%f8, [%rd8+16];
	mul.f32 	%f9, %f2, %f5;
	ld.global.f32 	%f10, [%rd8];
	ld.global.f32 	%f11, [%rd8+8];
	sub.f32 	%f12, %f10, %f11;
	mul.f32 	%f13, %f9, %f12;
	fma.rn.f32 	%f14, %f1, %f8, %f13;
	mul.f32 	%f15, %f3, %f7;
	ld.global.u32 	%r30, [%rd6];
	mul.wide.s32 	%rd9, %r30, 28;
	add.s64 	%rd10, %rd5, %rd9;
	ld.global.f32 	%f16, [%rd10];
	sub.f32 	%f17, %f16, %f11;
	fma.rn.f32 	%f18, %f15, %f17, %f14;
	st.global.f32 	[%rd8+16], %f18;
	ld.global.f32 	%f19, [%rd8+20];
	ld.global.f32 	%f20, [%rd8+4];
	ld.global.f32 	%f21, [%rd8+12];
	sub.f32 	%f22, %f20, %f21;
	mul.f32 	%f23, %f9, %f22;
	fma.rn.f32 	%f24, %f1, %f19, %f23;
	ld.global.u32 	%r31, [%rd6];
	mul.wide.s32 	%rd11, %r31, 28;
	add.s64 	%rd12, %rd5, %rd11;
	ld.global.f32 	%f25, [%rd12+4];
	sub.f32 	%f26, %f25, %f21;
	fma.rn.f32 	%f27, %f15, %f26, %f24;
	st.global.f32 	[%rd8+20], %f27;
$L__BB2_2:
	ret;

}
	// .globl	_Z14updatePositionP9Particulai
.visible .entry _Z14updatePositionP9Particulai(
	.param .u64 .ptr .align 1 _Z14updatePositionP9Particulai_param_0,
	.param .u32 _Z14updatePositionP9Particulai_param_1
)
{
	.local .align 4 .b8 	__local_depot3[28];
	.reg .b64 	%SP;
	.reg .b64 	%SPL;
	.reg .pred 	%p<19>;
	.reg .b32 	%r<86>;
	.reg .b32 	%f<68>;
	.reg .b64 	%rd<44>;
	.reg .b64 	%fd<9>;

	mov.u64 	%SPL, __local_depot3;
	ld.param.u64 	%rd17, [_Z14updatePositionP9Particulai_param_0];
	ld.param.u32 	%r30, [_Z14updatePositionP9Particulai_param_1];
	add.u64 	%rd1, %SPL, 0;
	mov.u32 	%r31, %tid.x;
	mov.u32 	%r32, %ctaid.x;
	mov.u32 	%r33, %ntid.x;
	mad.lo.s32 	%r1, %r32, %r33, %r31;
	setp.ge.s32 	%p1, %r1, %r30;
	@%p1 bra 	$L__BB3_19;
	cvta.to.global.u64 	%rd19, %rd17;
	mul.wide.s32 	%rd20, %r1, 28;
	add.s64 	%rd21, %rd19, %rd20;
	add.s64 	%rd2, %rd21, 8;
	ld.global.f32 	%f17, [%rd21+8];
	ld.global.f32 	%f18, [%rd21+16];
	add.f32 	%f1, %f17, %f18;
	st.global.f32 	[%rd21+8], %f1;
	ld.global.f32 	%f19, [%rd21+12];
	ld.global.f32 	%f20, [%rd21+20];
	add.f32 	%f2, %f19, %f20;
	st.global.f32 	[%rd21+12], %f2;
	cvt.f64.f32 	%fd1, %f1;
	mul.f64 	%fd2, %fd1, 0d401921FB54442D18;
	cvt.rn.f32.f64 	%f3, %fd2;
	mul.f32 	%f21, %f3, 0f3F22F983;
	cvt.rni.s32.f32 	%r81, %f21;
	cvt.rn.f32.s32 	%f22, %r81;
	fma.rn.f32 	%f23, %f22, 0fBFC90FDA, %f3;
	fma.rn.f32 	%f24, %f22, 0fB3A22168, %f23;
	fma.rn.f32 	%f66, %f22, 0fA7C234C5, %f24;
	abs.f32 	%f5, %f3;
	setp.ltu.f32 	%p2, %f5, 0f47CE4780;
	@%p2 bra 	$L__BB3_9;
	setp.neu.f32 	%p3, %f5, 0f7F800000;
	@%p3 bra 	$L__BB3_4;
	mov.f32 	%f27, 0f00000000;
	mul.rn.f32 	%f66, %f3, %f27;
	mov.b32 	%r81, 0;
	bra.uni 	$L__BB3_9;
$L__BB3_4:
	mov.b32 	%r3, %f3;
	shl.b32 	%r35, %r3, 8;
	or.b32  	%r4, %r35, -2147483648;
	mov.b64 	%rd40, 0;
	mov.b32 	%r78, 0;
	mov.u64 	%rd38, __cudart_i2opi_f;
	mov.u64 	%rd39, %rd1;
$L__BB3_5:
	.pragma "nounroll";
	ld.global.nc.u32 	%r36, [%rd38];
	mad.wide.u32 	%rd24, %r36, %r4, %rd40;
	shr.u64 	%rd40, %rd24, 32;
	st.local.u32 	[%rd39], %rd24;
	add.s32 	%r78, %r78, 1;
	add.s64 	%rd39, %rd39, 4;
	add.s64 	%rd38, %rd38, 4;
	setp.ne.s32 	%p4, %r78, 6;
	@%p4 bra 	$L__BB3_5;
	shr.u32 	%r37, %r3, 23;
	st.local.u32 	[%rd1+24], %rd40;
	and.b32  	%r7, %r37, 31;
	and.b32  	%r38, %r37, 224;
	add.s32 	%r39, %r38, -128;
	shr.u32 	%r40, %r39, 5;
	mul.wide.u32 	%rd25, %r40, 4;
	sub.s64 	%rd9, %rd1, %rd25;
	ld.local.u32 	%r79, [%rd9+24];
	ld.local.u32 	%r80, [%rd9+20];
	setp.eq.s32 	%p5, %r7, 0;
	@%p5 bra 	$L__BB3_8;
	shf.l.wrap.b32 	%r79, %r80, %r79, %r7;
	ld.local.u32 	%r41, [%rd9+16];
	shf.l.wrap.b32 	%r80, %r41, %r80, %r7;
$L__BB3_8:
	shr.u32 	%r42, %r79, 30;
	shf.l.wrap.b32 	%r43, %r80, %r79, 2;
	shl.b32 	%r44, %r80, 2;
	shr.u32 	%r45, %r43, 31;
	add.s32 	%r46, %r45, %r42;
	neg.s32 	%r47, %r46;
	setp.lt.s32 	%p6, %r3, 0;
	selp.b32 	%r81, %r47, %r46, %p6;
	xor.b32  	%r48, %r43, %r3;
	shr.s32 	%r49, %r43, 31;
	xor.b32  	%r50, %r49, %r43;
	xor.b32  	%r51, %r49, %r44;
	cvt.u64.u32 	%rd26, %r50;
	shl.b64 	%rd27, %rd26, 32;
	cvt.u64.u32 	%rd28, %r51;
	or.b64  	%rd29, %rd27, %rd28;
	cvt.rn.f64.s64 	%fd3, %rd29;
	mul.f64 	%fd4, %fd3, 0d3BF921FB54442D19;
	cvt.rn.f32.f64 	%f25, %fd4;
	neg.f32 	%f26, %f25;
	setp.lt.s32 	%p7, %r48, 0;
	selp.f32 	%f66, %f26, %f25, %p7;
$L__BB3_9:
	add.s32 	%r53, %r81, 1;
	mul.rn.f32 	%f28, %f66, %f66;
	and.b32  	%r54, %r81, 1;
	setp.eq.b32 	%p8, %r54, 1;
	selp.f32 	%f29, %f66, 0f3F800000, %p8;
	fma.rn.f32 	%f30, %f28, %f29, 0f00000000;
	fma.rn.f32 	%f31, %f28, 0f37CBAC00, 0fBAB607ED;
	selp.f32 	%f32, 0fB94D4153, %f31, %p8;
	selp.f32 	%f33, 0f3C0885E4, 0f3D2AAABB, %p8;
	fma.rn.f32 	%f34, %f32, %f28, %f33;
	selp.f32 	%f35, 0fBE2AAAA8, 0fBEFFFFFF, %p8;
	fma.rn.f32 	%f36, %f34, %f28, %f35;
	fma.rn.f32 	%f37, %f36, %f30, %f29;
	and.b32  	%r55, %r53, 2;
	setp.eq.s32 	%p9, %r55, 0;
	mov.f32 	%f38, 0f00000000;
	sub.f32 	%f39, %f38, %f37;
	selp.f32 	%f40, %f37, %f39, %p9;
	mul.f32 	%f9, %f40, 0f41200000;
	cvt.f64.f32 	%fd5, %f2;
	mul.f64 	%fd6, %fd5, 0d401921FB54442D18;
	cvt.rn.f32.f64 	%f10, %fd6;
	mul.f32 	%f41, %f10, 0f3F22F983;
	cvt.rni.s32.f32 	%r85, %f41;
	cvt.rn.f32.s32 	%f42, %r85;
	fma.rn.f32 	%f43, %f42, 0fBFC90FDA, %f10;
	fma.rn.f32 	%f44, %f42, 0fB3A22168, %f43;
	fma.rn.f32 	%f67, %f42, 0fA7C234C5, %f44;
	abs.f32 	%f12, %f10;
	setp.ltu.f32 	%p10, %f12, 0f47CE4780;
	@%p10 bra 	$L__BB3_17;
	setp.neu.f32 	%p11, %f12, 0f7F800000;
	@%p11 bra 	$L__BB3_12;
	mov.f32 	%f47, 0f00000000;
	mul.rn.f32 	%f67, %f10, %f47;
	mov.b32 	%r85, 0;
	bra.uni 	$L__BB3_17;
$L__BB3_12:
	mov.b32 	%r17, %f10;
	shl.b32 	%r57, %r17, 8;
	or.b32  	%r18, %r57, -2147483648;
	mov.b64 	%rd43, 0;
	mov.b32 	%r82, 0;
	mov.u64 	%rd41, __cudart_i2opi_f;
	mov.u64 	%rd42, %rd1;
$L__BB3_13:
	.pragma "nounroll";
	ld.global.nc.u32 	%r58, [%rd41];
	mad.wide.u32 	%rd32, %r58, %r18, %rd43;
	shr.u64 	%rd43, %rd32, 32;
	st.local.u32 	[%rd42], %rd32;
	add.s32 	%r82, %r82, 1;
	add.s64 	%rd42, %rd42, 4;
	add.s64 	%rd41, %rd41, 4;
	setp.ne.s32 	%p12, %r82, 6;
	@%p12 bra 	$L__BB3_13;
	shr.u32 	%r59, %r17, 23;
	st.local.u32 	[%rd1+24], %rd43;
	and.b32  	%r21, %r59, 31;
	and.b32  	%r60, %r59, 224;
	add.s32 	%r61, %r60, -128;
	shr.u32 	%r62, %r61, 5;
	mul.wide.u32 	%rd33, %r62, 4;
	sub.s64 	%rd16, %rd1, %rd33;
	ld.local.u32 	%r83, [%rd16+24];
	ld.local.u32 	%r84, [%rd16+20];
	setp.eq.s32 	%p13, %r21, 0;
	@%p13 bra 	$L__BB3_16;
	shf.l.wrap.b32 	%r83, %r84, %r83, %r21;
	ld.local.u32 	%r63, [%rd16+16];
	shf.l.wrap.b32 	%r84, %r63, %r84, %r21;
$L__BB3_16:
	shr.u32 	%r64, %r83, 30;
	shf.l.wrap.b32 	%r65, %r84, %r83, 2;
	shl.b32 	%r66, %r84, 2;
	shr.u32 	%r67, %r65, 31;
	add.s32 	%r68, %r67, %r64;
	neg.s32 	%r69, %r68;
	setp.lt.s32 	%p14, %r17, 0;
	selp.b32 	%r85, %r69, %r68, %p14;
	xor.b32  	%r70, %r65, %r17;
	shr.s32 	%r71, %r65, 31;
	xor.b32  	%r72, %r71, %r65;
	xor.b32  	%r73, %r71, %r66;
	cvt.u64.u32 	%rd34, %r72;
	shl.b64 	%rd35, %rd34, 32;
	cvt.u64.u32 	%rd36, %r73;
	or.b64  	%rd37, %rd35, %rd36;
	cvt.rn.f64.s64 	%fd7, %rd37;
	mul.f64 	%fd8, %fd7, 0d3BF921FB54442D19;
	cvt.rn.f32.f64 	%f45, %fd8;
	neg.f32 	%f46, %f45;
	setp.lt.s32 	%p15, %r70, 0;
	selp.f32 	%f67, %f46, %f45, %p15;
$L__BB3_17:
	add.s32 	%r75, %r85, 1;
	mul.rn.f32 	%f48, %f67, %f67;
	and.b32  	%r76, %r85, 1;
	setp.eq.b32 	%p16, %r76, 1;
	selp.f32 	%f49, %f67, 0f3F800000, %p16;
	fma.rn.f32 	%f50, %f48, %f49, 0f00000000;
	fma.rn.f32 	%f51, %f48, 0f37CBAC00, 0fBAB607ED;
	selp.f32 	%f52, 0fB94D4153, %f51, %p16;
	selp.f32 	%f53, 0f3C0885E4, 0f3D2AAABB, %p16;
	fma.rn.f32 	%f54, %f52, %f48, %f53;
	selp.f32 	%f55, 0fBE2AAAA8, 0fBEFFFFFF, %p16;
	fma.rn.f32 	%f56, %f54, %f48, %f55;
	fma.rn.f32 	%f57, %f56, %f50, %f49;
	and.b32  	%r77, %r75, 2;
	setp.eq.s32 	%p17, %r77, 0;
	mov.f32 	%f58, 0f00000000;
	sub.f32 	%f59, %f58, %f57;
	selp.f32 	%f60, %f57, %f59, %p17;
	mul.f32 	%f61, %f60, 0fC1200000;
	fma.rn.f32 	%f62, %f2, %f2, %f61;
	mul.f32 	%f63, %f1, %f1;
	sub.f32 	%f64, %f63, %f9;
	add.f32 	%f16, %f64, %f62;
	ld.global.f32 	%f65, [%rd2+16];
	setp.geu.f32 	%p18, %f16, %f65;
	@%p18 bra 	$L__BB3_19;
	st.global.f32 	[%rd2+16], %f16;
	st.global.f32 	[%rd2+-8], %f1;
	st.global.f32 	[%rd2+-4], %f2;
$L__BB3_19:
	ret;

}


// ===== COMPILED SASS (sm_100) =====

	.target	sm_100

	.elftype	@"ET_EXEC"


//--------------------- .note.nv.tkinfo           --------------------------
	.section	.note.nv.tkinfo,"",@"SHT_NOTE"
	.sectionflags	@"SHF_NOTE_NV_TKINFO"
	.tkinfo
        /*0018*/ 	.word	0x00000002
        /*0030*/ 	.string	""
        /*0030*/ 	.string	"ptxas"
        /*0030*/ 	.string	"Cuda compilation tools, release 13.0, V13.0.88"
        /*0030*/ 	.string	"Build cuda_13.0.r13.0/compiler.36424714_0"
        /*0030*/ 	.string	"-arch sm_100 -m 64 "



//--------------------- .note.nv.cuinfo           --------------------------
	.section	.note.nv.cuinfo,"",@"SHT_NOTE"
	.sectionflags	@"SHF_NOTE_NV_CUINFO"
        /*0018*/ 	.short	0x0002
        /*001a*/ 	.short	0x0064
        /*001c*/ 	.short	0x0082
	.zero		2


//--------------------- .nv.info                  --------------------------
	.section	.nv.info,"",@"SHT_CUDA_INFO"
	.align	4


	//----- nvinfo : EIATTR_REGCOUNT
	.align		4
        /*0000*/ 	.byte	0x04, 0x2f
        /*0002*/ 	.short	(.L_11 - .L_10)
	.align		4
.L_10:
        /*0004*/ 	.word	index@(_Z11init_kernelP17curandStateXORWOWl)
        /*0008*/ 	.word	0x00000020


	//----- nvinfo : EIATTR_FRAME_SIZE
	.align		4
.L_11:
        /*000c*/ 	.byte	0x04, 0x11
        /*000e*/ 	.short	(.L_13 - .L_12)
	.align		4
.L_12:
        /*0010*/ 	.word	index@(_Z11init_kernelP17curandStateXORWOWl)
        /*0014*/ 	.word	0x00000000


	//----- nvinfo : EIATTR_REGCOUNT
	.align		4
.L_13:
        /*0018*/ 	.byte	0x04, 0x2f
        /*001a*/ 	.short	(.L_15 - .L_14)
	.align		4
.L_14:
        /*001c*/ 	.word	index@(_Z19updateTeamBestIndexP9ParticulaPfPii)
        /*0020*/ 	.word	0x0000001a


	//----- nvinfo : EIATTR_FRAME_SIZE
	.align		4
.L_15:
        /*0024*/ 	.byte	0x04, 0x11
        /*0026*/ 	.short	(.L_17 - .L_16)
	.align		4
.L_16:
        /*0028*/ 	.word	index@(_Z19updateTeamBestIndexP9ParticulaPfPii)
        /*002c*/ 	.word	0x00000000


	//----- nvinfo : EIATTR_REGCOUNT
	.align		4
.L_17:
        /*0030*/ 	.byte	0x04, 0x2f
        /*0032*/ 	.short	(.L_19 - .L_18)
	.align		4
.L_18:
        /*0034*/ 	.word	index@(_Z14updateVelocityP9ParticulaPifffiP17curandStateXORWOW)
        /*0038*/ 	.word	0x00000017


	//----- nvinfo : EIATTR_FRAME_SIZE
	.align		4
.L_19:
        /*003c*/ 	.byte	0x04, 0x11
        /*003e*/ 	.short	(.L_21 - .L_20)
	.align		4
.L_20:
        /*0040*/ 	.word	index@(_Z14updateVelocityP9ParticulaPifffiP17curandStateXORWOW)
        /*0044*/ 	.word	0x00000000


	//----- nvinfo : EIATTR_REGCOUNT
	.align		4
.L_21:
        /*0048*/ 	.byte	0x04, 0x2f
        /*004a*/ 	.short	(.L_23 - .L_22)
	.align		4
.L_22:
        /*004c*/ 	.word	index@(_Z14updatePositionP9Particulai)
        /*0050*/ 	.word	0x00000019


	//----- nvinfo : EIATTR_FRAME_SIZE
	.align		4
.L_23:
        /*0054*/ 	.byte	0x04, 0x11
        /*0056*/ 	.short	(.L_25 - .L_24)
	.align		4
.L_24:
        /*0058*/ 	.word	index@(_Z14updatePositionP9Particulai)
        /*005c*/ 	.word	0x00000000


	//----- nvinfo : EIATTR_MIN_STACK_SIZE
	.align		4
.L_25:
        /*0060*/ 	.byte	0x04, 0x12
        /*0062*/ 	.short	(.L_27 - .L_26)
	.align		4
.L_26:
        /*0064*/ 	.word	index@(_Z14updatePositionP9Particulai)
        /*0068*/ 	.word	0x00000000


	//----- nvinfo : EIATTR_MIN_STACK_SIZE
	.align		4
.L_27:
        /*006c*/ 	.byte	0x04, 0x12
        /*006e*/ 	.short	(.L_29 - .L_28)
	.align		4
.L_28:
        /*0070*/ 	.word	index@(_Z14updateVelocityP9ParticulaPifffiP17curandStateXORWOW)
        /*0074*/ 	.word	0x00000000


	//----- nvinfo : EIATTR_MIN_STACK_SIZE
	.align		4
.L_29:
        /*0078*/ 	.byte	0x04, 0x12
        /*007a*/ 	.short	(.L_31 - .L_30)
	.align		4
.L_30:
        /*007c*/ 	.word	index@(_Z19updateTeamBestIndexP9ParticulaPfPii)
        /*0080*/ 	.word	0x00000000


	//----- nvinfo : EIATTR_MIN_STACK_SIZE
	.align		4
.L_31:
        /*0084*/ 	.byte	0x04, 0x12
        /*0086*/ 	.short	(.L_33 - .L_32)
	.align		4
.L_32:
        /*0088*/ 	.word	index@(_Z11init_kernelP17curandStateXORWOWl)
        /*008c*/ 	.word	0x00000000
.L_33:


//--------------------- .nv.compat                --------------------------
	.section	.nv.compat,"",@"SHT_CUDA_COMPAT_INFO"
	.align	4
        /*0000*/ 	.byte	0x02, 0x09, 0x00, 0x00, 0x02, 0x02, 0x01, 0x00, 0x02, 0x05, 0x05, 0x00, 0x03, 0x07, 0x01, 0x01
        /*0010*/ 	.byte	0x02, 0x03, 0x00, 0x00, 0x02, 0x06, 0x01, 0x00, 0x04, 0x0b, 0x08, 0x00, 0x01, 0x00, 0x00, 0x00
        /*0020*/ 	.byte	0x00, 0x00, 0x00, 0x00


//--------------------- .nv.info._Z14updatePositionP9Particulai --------------------------
	.section	.nv.info._Z14updatePositionP9Particulai,"",@"SHT_CUDA_INFO"
	.sectionflags	@""
	.align	4


	//----- nvinfo : EIATTR_CUDA_API_VERSION
	.align		4
        /*0000*/ 	.byte	0x04, 0x37
        /*0002*/ 	.short	(.L_35 - .L_34)
.L_34:
        /*0004*/ 	.word	0x00000082


	//----- nvinfo : EIATTR_KPARAM_INFO
	.align		4
.L_35:
        /*0008*/ 	.byte	0x04, 0x17
        /*000a*/ 	.short	(.L_37 - .L_36)
.L_36:
        /*000c*/ 	.word	0x00000000
        /*0010*/ 	.short	0x0001
        /*0012*/ 	.short	0x0008
        /*0014*/ 	.byte	0x00, 0xf0, 0x11, 0x00


	//----- nvinfo : EIATTR_KPARAM_INFO
	.align		4
.L_37:
        /*0018*/ 	.byte	0x04, 0x17
        /*001a*/ 	.short	(.L_39 - .L_38)
.L_38:
        /*001c*/ 	.word	0x00000000
        /*0020*/ 	.short	0x0000
        /*0022*/ 	.short	0x0000
        /*0024*/ 	.byte	0x00, 0xf5, 0x21, 0x00


	//----- nvinfo : EIATTR_SPARSE_MMA_MASK
	.align		4
.L_39:
        /*0028*/ 	.byte	0x03, 0x50
        /*002a*/ 	.short	0x0000


	//----- nvinfo : EIATTR_MAXREG_COUNT
	.align		4
        /*002c*/ 	.byte	0x03, 0x1b
        /*002e*/ 	.short	0x00ff


	//----- nvinfo : EIATTR_MERCURY_ISA_VERSION
	.align		4
        /*0030*/ 	.byte	0x03, 0x5f
        /*0032*/ 	.short	0x0101


	//----- nvinfo : EIATTR_VRC_CTA_INIT_COUNT
	.align		4
        /*0034*/ 	.byte	0x02, 0x4a
	.zero		1
	.zero		1


	//----- nvinfo : EIATTR_EXIT_INSTR_OFFSETS
	.align		4
        /*0038*/ 	.byte	0x04, 0x1c
        /*003a*/ 	.short	(.L_41 - .L_40)


	//   ....[0]....
.L_40:
        /*003c*/ 	.word	0x00000070


	//   ....[1]....
        /*0040*/ 	.word	0x00001160


	//   ....[2]....
        /*0044*/ 	.word	0x000011a0


	//----- nvinfo : EIATTR_CRS_STACK_SIZE
	.align		4
.L_41:
        /*0048*/ 	.byte	0x04, 0x1e
        /*004a*/ 	.short	(.L_43 - .L_42)
.L_42:
        /*004c*/ 	.word	0x00000000


	//----- nvinfo : EIATTR_CBANK_PARAM_SIZE
	.align		4
.L_43:
        /*0050*/ 	.byte	0x03, 0x19
        /*0052*/ 	.short	0x000c


	//----- nvinfo : EIATTR_PARAM_CBANK
	.align		4
        /*0054*/ 	.byte	0x04, 0x0a
        /*0056*/ 	.short	(.L_45 - .L_44)
	.align		4
.L_44:
        /*0058*/ 	.word	index@(.nv.constant0._Z14updatePositionP9Particulai)
        /*005c*/ 	.short	0x0380
        /*005e*/ 	.short	0x000c


	//----- nvinfo : EIATTR_SW_WAR
	.align		4
.L_45:
        /*0060*/ 	.byte	0x04, 0x36
        /*0062*/ 	.short	(.L_47 - .L_46)
.L_46:
        /*0064*/ 	.word	0x00000008
.L_47:


//--------------------- .nv.info._Z14updateVelocityP9ParticulaPifffiP17curandStateXORWOW --------------------------
	.section	.nv.info._Z14updateVelocityP9ParticulaPifffiP17curandStateXORWOW,"",@"SHT_CUDA_INFO"
	.sectionflags	@""
	.align	4


	//----- nvinfo : EIATTR_CUDA_API_VERSION
	.align		4
        /*0000*/ 	.byte	0x04, 0x37
        /*0002*/ 	.short	(.L_49 - .L_48)
.L_48:
        /*0004*/ 	.word	0x00000082


	//----- nvinfo : EIATTR_KPARAM_INFO
	.align		4
.L_49:
        /*0008*/ 	.byte	0x04, 0x17
        /*000a*/ 	.short	(.L_51 - .L_50)
.L_50:
        /*000c*/ 	.word	0x00000000
        /*0010*/ 	.short	0x0006
        /*0012*/ 	.short	0x0020
        /*0014*/ 	.byte	0x00, 0xf5, 0x21, 0x00


	//----- nvinfo : EIATTR_KPARAM_INFO
	.align		4
.L_51:
        /*0018*/ 	.byte	0x04, 0x17
        /*001a*/ 	.short	(.L_53 - .L_52)
.L_52:
        /*001c*/ 	.word	0x00000000
        /*0020*/ 	.short	0x0005
        /*0022*/ 	.short	0x001c
        /*0024*/ 	.byte	0x00, 0xf0, 0x11, 0x00


	//----- nvinfo : EIATTR_KPARAM_INFO
	.align		4
.L_53:
        /*0028*/ 	.byte	0x04, 0x17
        /*002a*/ 	.short	(.L_55 - .L_54)
.L_54:
        /*002c*/ 	.word	0x00000000
        /*0030*/ 	.short	0x0004
        /*0032*/ 	.short	0x0018
        /*0034*/ 	.byte	0x00, 0xf0, 0x11, 0x00


	//----- nvinfo : EIATTR_KPARAM_INFO
	.align		4
.L_55:
        /*0038*/ 	.byte	0x04, 0x17
        /*003a*/ 	.short	(.L_57 - .L_56)
.L_56:
        /*003c*/ 	.word	0x00000000
        /*0040*/ 	.short	0x0003
        /*0042*/ 	.short	0x0014
        /*0044*/ 	.byte	0x00, 0xf0, 0x11, 0x00


	//----- nvinfo : EIATTR_KPARAM_INFO
	.align		4
.L_57:
        /*0048*/ 	.byte	0x04, 0x17
        /*004a*/ 	.short	(.L_59 - .L_58)
.L_58:
        /*004c*/ 	.word	0x00000000
        /*0050*/ 	.short	0x0002
        /*0052*/ 	.short	0x0010
        /*0054*/ 	.byte	0x00, 0xf0, 0x11, 0x00


	//----- nvinfo : EIATTR_KPARAM_INFO
	.align		4
.L_59:
        /*0058*/ 	.byte	0x04, 0x17
        /*005a*/ 	.short	(.L_61 - .L_60)
.L_60:
        /*005c*/ 	.word	0x00000000
        /*0060*/ 	.short	0x0001
        /*0062*/ 	.short	0x0008
        /*0064*/ 	.byte	0x00, 0xf5, 0x21, 0x00


	//----- nvinfo : EIATTR_KPARAM_INFO
	.align		4
.L_61:
        /*0068*/ 	.byte	0x04, 0x17
        /*006a*/ 	.short	(.L_63 - .L_62)
.L_62:
        /*006c*/ 	.word	0x00000000
        /*0070*/ 	.short	0x0000
        /*0072*/ 	.short	0x0000
        /*0074*/ 	.byte	0x00, 0xf5, 0x21, 0x00


	//----- nvinfo : EIATTR_SPARSE_MMA_MASK
	.align		4
.L_63:
        /*0078*/ 	.byte	0x03, 0x50
        /*007a*/ 	.short	0x0000


	//----- nvinfo : EIATTR_MAXREG_COUNT
	.align		4
        /*007c*/ 	.byte	0x03, 0x1b
        /*007e*/ 	.short	0x00ff


	//----- nvinfo : EIATTR_MERCURY_ISA_VERSION
	.align		4
        /*0080*/ 	.byte	0x03, 0x5f
        /*0082*/ 	.short	0x0101


	//----- nvinfo : EIATTR_VRC_CTA_INIT_COUNT
	.align		4
        /*0084*/ 	.byte	0x02, 0x4a
	.zero		1
	.zero		1


	//----- nvinfo : EIATTR_EXIT_INSTR_OFFSETS
	.align		4
        /*0088*/ 	.byte	0x04, 0x1c
        /*008a*/ 	.short	(.L_65 - .L_64)


	//   ....[0]....
.L_64:
        /*008c*/ 	.word	0x00000070


	//   ....[1]....
        /*0090*/ 	.word	0x00000440


	//----- nvinfo : EIATTR_CBANK_PARAM_SIZE
	.align		4
.L_65:
        /*0094*/ 	.byte	0x03, 0x19
        /*0096*/ 	.short	0x0028


	//----- nvinfo : EIATTR_PARAM_CBANK
	.align		4
        /*0098*/ 	.byte	0x04, 0x0a
        /*009a*/ 	.short	(.L_67 - .L_66)
	.align		4
.L_66:
        /*009c*/ 	.word	index@(.nv.constant0._Z14updateVelocityP9ParticulaPifffiP17curandStateXORWOW)
        /*00a0*/ 	.short	0x0380
        /*00a2*/ 	.short	0x0028


	//----- nvinfo : EIATTR_SW_WAR
	.align		4
.L_67:
        /*00a4*/ 	.byte	0x04, 0x36
        /*00a6*/ 	.short	(.L_69 - .L_68)
.L_68:
        /*00a8*/ 	.word	0x00000008
.L_69:


//--------------------- .nv.info._Z19updateTeamBestIndexP9ParticulaPfPii --------------------------
	.section	.nv.info._Z19updateTeamBestIndexP9ParticulaPfPii,"",@"SHT_CUDA_INFO"
	.sectionflags	@""
	.align	4


	//----- nvinfo : EIATTR_CUDA_API_VERSION
	.align		4
        /*0000*/ 	.byte	0x04, 0x37
        /*0002*/ 	.short	(.L_71 - .L_70)
.L_70:
        /*0004*/ 	.word	0x00000082


	//----- nvinfo : EIATTR_KPARAM_INFO
	.align		4
.L_71:
        /*0008*/ 	.byte	0x04, 0x17
        /*000a*/ 	.short	(.L_73 - .L_72)
.L_72:
        /*000c*/ 	.word	0x00000000
        /*0010*/ 	.short	0x0003
        /*0012*/ 	.short	0x0018
        /*0014*/ 	.byte	0x00, 0xf0, 0x11, 0x00


	//----- nvinfo : EIATTR_KPARAM_INFO
	.align		4
.L_73:
        /*0018*/ 	.byte	0x04, 0x17
        /*001a*/ 	.short	(.L_75 - .L_74)
.L_74:
        /*001c*/ 	.word	0x00000000
        /*0020*/ 	.short	0x0002
        /*0022*/ 	.short	0x0010
        /*0024*/ 	.byte	0x00, 0xf5, 0x21, 0x00


	//----- nvinfo : EIATTR_KPARAM_INFO
	.align		4
.L_75:
        /*0028*/ 	.byte	0x04, 0x17
        /*002a*/ 	.short	(.L_77 - .L_76)
.L_76:
        /*002c*/ 	.word	0x00000000
        /*0030*/ 	.short	0x0001
        /*0032*/ 	.short	0x0008
        /*0034*/ 	.byte	0x00, 0xf5, 0x21, 0x00


	//----- nvinfo : EIATTR_KPARAM_INFO
	.align		4
.L_77:
        /*0038*/ 	.byte	0x04, 0x17
        /*003a*/ 	.short	(.L_79 - .L_78)
.L_78:
        /*003c*/ 	.word	0x00000000
        /*0040*/ 	.short	0x0000
        /*0042*/ 	.short	0x0000
        /*0044*/ 	.byte	0x00, 0xf5, 0x21, 0x00


	//----- nvinfo : EIATTR_SPARSE_MMA_MASK
	.align		4
.L_79:
        /*0048*/ 	.byte	0x03, 0x50
        /*004a*/ 	.short	0x0000


	//----- nvinfo : EIATTR_MAXREG_COUNT
	.align		4
        /*004c*/ 	.byte	0x03, 0x1b
        /*004e*/ 	.short	0x00ff


	//----- nvinfo : EIATTR_MERCURY_ISA_VERSION
	.align		4
        /*0050*/ 	.byte	0x03, 0x5f
        /*0052*/ 	.short	0x0101


	//----- nvinfo : EIATTR_VRC_CTA_INIT_COUNT
	.align		4
        /*0054*/ 	.byte	0x02, 0x4a
	.zero		1
	.zero		1


	//----- nvinfo : EIATTR_EXIT_INSTR_OFFSETS
	.align		4
        /*0058*/ 	.byte	0x04, 0x1c
        /*005a*/ 	.short	(.L_81 - .L_80)


	//   ....[0]....
.L_80:
        /*005c*/ 	.word	0x000000a0


	//   ....[1]....
        /*0060*/ 	.word	0x00000890


	//   ....[2]....
        /*0064*/ 	.word	0x00000c90


	//   ....[3]....
        /*0068*/ 	.word	0x00000ed0


	//   ....[4]....
        /*006c*/ 	.word	0x00001000


	//----- nvinfo : EIATTR_CBANK_PARAM_SIZE
	.align		4
.L_81:
        /*0070*/ 	.byte	0x03, 0x19
        /*0072*/ 	.short	0x001c


	//----- nvinfo : EIATTR_PARAM_CBANK
	.align		4
        /*0074*/ 	.byte	0x04, 0x0a
        /*0076*/ 	.short	(.L_83 - .L_82)
	.align		4
.L_82:
        /*0078*/ 	.word	index@(.nv.constant0._Z19updateTeamBestIndexP9ParticulaPfPii)
        /*007c*/ 	.short	0x0380
        /*007e*/ 	.short	0x001c


	//----- nvinfo : EIATTR_SW_WAR
	.align		4
.L_83:
        /*0080*/ 	.byte	0x04, 0x36
        /*0082*/ 	.short	(.L_85 - .L_84)
.L_84:
        /*0084*/ 	.word	0x00000008
.L_85:


//--------------------- .nv.info._Z11init_kernelP17curandStateXORWOWl --------------------------
	.section	.nv.info._Z11init_kernelP17curandStateXORWOWl,"",@"SHT_CUDA_INFO"
	.sectionflags	@""
	.align	4


	//----- nvinfo : EIATTR_CUDA_API_VERSION
	.align		4
        /*0000*/ 	.byte	0x04, 0x37
        /*0002*/ 	.short	(.L_87 - .L_86)
.L_86:
        /*0004*/ 	.word	0x00000082


	//----- nvinfo : EIATTR_KPARAM_INFO
	.align		4
.L_87:
        /*0008*/ 	.byte	0x04, 0x17
        /*000a*/ 	.short	(.L_89 - .L_88)
.L_88:
        /*000c*/ 	.word	0x00000000
        /*0010*/ 	.short	0x0001
        /*0012*/ 	.short	0x0008
        /*0014*/ 	.byte	0x00, 0xf0, 0x21, 0x00


	//----- nvinfo : EIATTR_KPARAM_INFO
	.align		4
.L_89:
        /*0018*/ 	.byte	0x04, 0x17
        /*001a*/ 	.short	(.L_91 - .L_90)
.L_90:
        /*001c*/ 	.word	0x00000000
        /*0020*/ 	.short	0x0000
        /*0022*/ 	.short	0x0000
        /*0024*/ 	.byte	0x00, 0xf5, 0x21, 0x00


	//----- nvinfo : EIATTR_SPARSE_MMA_MASK
	.align		4
.L_91:
        /*0028*/ 	.byte	0x03, 0x50
        /*002a*/ 	.short	0x0000


	//----- nvinfo : EIATTR_MAXREG_COUNT
	.align		4
        /*002c*/ 	.byte	0x03, 0x1b
        /*002e*/ 	.short	0x00ff


	//----- nvinfo : EIATTR_MERCURY_ISA_VERSION
	.align		4
        /*0030*/ 	.byte	0x03, 0x5f
        /*0032*/ 	.short	0x0101


	//----- nvinfo : EIATTR_VRC_CTA_INIT_COUNT
	.align		4
        /*0034*/ 	.byte	0x02, 0x4a
	.zero		1
	.zero		1


	//----- nvinfo : EIATTR_EXIT_INSTR_OFFSETS
	.align		4
        /*0038*/ 	.byte	0x04, 0x1c
        /*003a*/ 	.short	(.L_93 - .L_92)


	//   ....[0]....
.L_92:
        /*003c*/ 	.word	0x00000f10


	//----- nvinfo : EIATTR_CRS_STACK_SIZE
	.align		4
.L_93:
        /*0040*/ 	.byte	0x04, 0x1e
        /*0042*/ 	.short	(.L_95 - .L_94)
.L_94:
        /*0044*/ 	.word	0x00000000


	//----- nvinfo : EIATTR_CBANK_PARAM_SIZE
	.align		4
.L_95:
        /*0048*/ 	.byte	0x03, 0x19
        /*004a*/ 	.short	0x0010


	//----- nvinfo : EIATTR_PARAM_CBANK
	.align		4
        /*004c*/ 	.byte	0x04, 0x0a
        /*004e*/ 	.short	(.L_97 - .L_96)
	.align		4
.L_96:
        /*0050*/ 	.word	index@(.nv.constant0._Z11init_kernelP17curandStateXORWOWl)
        /*0054*/ 	.short	0x0380
        /*0056*/ 	.short	0x0010


	//----- nvinfo : EIATTR_SW_WAR
	.align		4
.L_97:
        /*0058*/ 	.byte	0x04, 0x36
        /*005a*/ 	.short	(.L_99 - .L_98)
.L_98:
        /*005c*/ 	.word	0x00000008
.L_99:


//--------------------- .nv.callgraph             --------------------------
	.section	.nv.callgraph,"",@"SHT_CUDA_CALLGRAPH"
	.align	4
	.sectionentsize	8
	.align		4
        /*0000*/ 	.word	0x00000000
	.align		4
        /*0004*/ 	.word	0xffffffff
	.align		4
        /*0008*/ 	.word	0x00000000
	.align		4
        /*000c*/ 	.word	0xfffffffe
	.align		4
        /*0010*/ 	.word	0x00000000
	.align		4
        /*0014*/ 	.word	0xfffffffd
	.align		4
        /*0018*/ 	.word	0x00000000
	.align		4
        /*001c*/ 	.word	0xfffffffc


//--------------------- .nv.constant4             --------------------------
	.section	.nv.constant4,"a",@progbits
	.align	8
	.align		8
.nv.constant4:
        /*0000*/ 	.dword	precalc_xorwow_matrix
	.align		8
        /*0008*/ 	.dword	precalc_xorwow_offset_matrix
	.align		8
        /*0010*/ 	.dword	mrg32k3aM1
	.align		8
        /*0018*/ 	.dword	mrg32k3aM2
	.align		8
        /*0020*/ 	.dword	mrg32k3aM1SubSeq
	.align		8
        /*0028*/ 	.dword	mrg32k3aM2SubSeq
	.align		8
        /*0030*/ 	.dword	mrg32k3aM1Seq
	.align		8
        /*0038*/ 	.dword	mrg32k3aM2Seq
	.align		8
        /*0040*/ 	.dword	__cudart_i2opi_f


//--------------------- .nv.constant3             --------------------------
	.section	.nv.constant3,"a",@progbits
	.align	8
.nv.constant3:
	.type		__cr_lgamma_table,@object
	.size		__cr_lgamma_table,(.L_8 - __cr_lgamma_table)
__cr_lgamma_table:
        /*0000*/ 	.byte	0x00, 0x00, 0x00, 0x00, 0x00, 0x00, 0x00, 0x00, 0x00, 0x00, 0x00, 0x00, 0x00, 0x00, 0x00, 0x00
        /*0010*/ 	.byte	0xef, 0x39, 0xfa, 0xfe, 0x42, 0x2e, 0xe6, 0x3f, 0x02, 0x20, 0x2a, 0xfa, 0x0b, 0xab, 0xfc, 0x3f
        /*0020*/ 	.byte	0xf9, 0x2c, 0x92, 0x7c, 0xa7, 0x6c, 0x09, 0x40, 0xc9, 0x79, 0x44, 0x3c, 0x64, 0x26, 0x13, 0x40
        /*0030*/ 	.byte	0xca, 0x01, 0xcf, 0x3a, 0x27, 0x51, 0x1a, 0x40, 0x30, 0xcc, 0x2d, 0xf3, 0xe1, 0x0c, 0x21, 0x40
        /*0040*/ 	.byte	0x0d, 0xb7, 0xfc, 0x82, 0x8e, 0x35, 0x25, 0x40
.L_8:


//--------------------- .text._Z14updatePositionP9Particulai --------------------------
	.section	.text._Z14updatePositionP9Particulai,"ax",@progbits
	.align	128
        .global         _Z14updatePositionP9Particulai
        .type           _Z14updatePositionP9Particulai,@function
        .size           _Z14updatePositionP9Particulai,(.L_x_27 - _Z14updatePositionP9Particulai)
        .other          _Z14updatePositionP9Particulai,@"STO_CUDA_ENTRY STV_DEFAULT"
_Z14updatePositionP9Particulai:
.text._Z14updatePositionP9Particulai:
[----:B------:R-:W-:Y:S01]  /*0000*/  LDC R1, c[0x0][0x37c] ;  /* 0x0000df00ff017b82 */ /* 0x000fe20000000800 */
[----:B------:R-:W0:Y:S07]  /*0010*/  S2R R5, SR_TID.X ;  /* 0x0000000000057919 */ /* 0x000e2e0000002100 */
[----:B------:R-:W0:Y:S01]  /*0020*/  S2UR UR4, SR_CTAID.X ;  /* 0x00000000000479c3 */ /* 0x000e220000002500 */
[----:B------:R-:W1:Y:S07]  /*0030*/  LDCU UR5, c[0x0][0x388] ;  /* 0x00007100ff0577ac */ /* 0x000e6e0008000800 */
[----:B------:R-:W0:Y:S02]  /*0040*/  LDC R0, c[0x0][0x360] ;  /* 0x0000d800ff007b82 */ /* 0x000e240000000800 */
[----:B0-----:R-:W-:-:S05]  /*0050*/  IMAD R5, R0, UR4, R5 ;  /* 0x0000000400057c24 */ /* 0x001fca000f8e0205 */
[----:B-1----:R-:W-:-:S13]  /*0060*/  ISETP.GE.AND P0, PT, R5, UR5, PT ;  /* 0x0000000505007c0c */ /* 0x002fda000bf06270 */
[----:B------:R-:W-:Y:S05]  /*0070*/  @P0 EXIT ;  /* 0x000000000000094d */ /* 0x000fea0003800000 */
[----:B------:R-:W0:Y:S01]  /*0080*/  LDC.64 R2, c[0x0][0x380] ;  /* 0x0000e000ff027b82 */ /* 0x000e220000000a00 */
[----:B------:R-:W1:Y:S01]  /*0090*/  LDCU.64 UR6, c[0x0][0x358] ;  /* 0x00006b00ff0677ac */ /* 0x000e620008000a00 */
[----:B0-----:R-:W-:-:S05]  /*00a0*/  IMAD.WIDE R2, R5, 0x1c, R2 ;  /* 0x0000001c05027825 */ /* 0x001fca00078e0202 */
[----:B-1----:R-:W2:Y:S04]  /*00b0*/  LDG.E R5, desc[UR6][R2.64+0x8] ;  /* 0x0000080602057981 */ /* 0x002ea8000c1e1900 */
[----:B------:R-:W2:Y:S04]  /*00c0*/  LDG.E R0, desc[UR6][R2.64+0x10] ;  /* 0x0000100602007981 */ /* 0x000ea8000c1e1900 */
[----:B------:R-:W3:Y:S04]  /*00d0*/  LDG.E R11, desc[UR6][R2.64+0xc] ;  /* 0x00000c06020b7981 */ /* 0x000ee8000c1e1900 */
[----:B------:R-:W3:Y:S01]  /*00e0*/  LDG.E R4, desc[UR6][R2.64+0x14] ;  /* 0x0000140602047981 */ /* 0x000ee2000c1e1900 */
[----:B------:R-:W-:Y:S01]  /*00f0*/  UMOV UR10, 0x54442d18 ;  /* 0x54442d18000a7882 */ /* 0x000fe20000000000 */
[----:B------:R-:W-:Y:S01]  /*0100*/  UMOV UR11, 0x401921fb ;  /* 0x401921fb000b7882 */ /* 0x000fe20000000000 */
[----:B------:R-:W-:Y:S01]  /*0110*/  BSSY.RECONVERGENT B0, `(.L_x_0) ;  /* 0x0000070000007945 */ /* 0x000fe20003800200 */
[----:B--2---:R-:W-:-:S04]  /*0120*/  FADD R5, R5, R0 ;  /* 0x0000000005057221 */ /* 0x004fc80000000000 */
[----:B------:R-:W0:Y:S01]  /*0130*/  F2F.F64.F32 R6, R5 ;  /* 0x0000000500067310 */ /* 0x000e220000201800 */
[----:B------:R1:W-:Y:S01]  /*0140*/  STG.E desc[UR6][R2.64+0x8], R5 ;  /* 0x0000080502007986 */ /* 0x0003e2000c101906 */
[----:B---3--:R-:W-:-:S05]  /*0150*/  FADD R11, R11, R4 ;  /* 0x000000040b0b7221 */ /* 0x008fca0000000000 */
[----:B------:R1:W-:Y:S01]  /*0160*/  STG.E desc[UR6][R2.64+0xc], R11 ;  /* 0x00000c0b02007986 */ /* 0x0003e2000c101906 */
[----:B0-----:R-:W-:-:S06]  /*0170*/  DMUL R8, R6, UR10 ;  /* 0x0000000a06087c28 */ /* 0x001fcc0008000000 */
[----:B------:R-:W0:Y:S02]  /*0180*/  F2F.F32.F64 R0, R8 ;  /* 0x0000000800007310 */ /* 0x000e240000301000 */
[C---:B0-----:R-:W-:Y:S01]  /*0190*/  FMUL R6, R0.reuse, 0.63661974668502807617 ;  /* 0x3f22f98300067820 */ /* 0x041fe20000400000 */
[----:B------:R-:W-:-:S05]  /*01a0*/  FSETP.GE.AND P0, PT, |R0|, 105615, PT ;  /* 0x47ce47800000780b */ /* 0x000fca0003f06200 */
[----:B------:R-:W0:Y:S02]  /*01b0*/  F2I.NTZ R6, R6 ;  /* 0x0000000600067305 */ /* 0x000e240000203100 */
[----:B0-----:R-:W-:-:S05]  /*01c0*/  I2FP.F32.S32 R7, R6 ;  /* 0x0000000600077245 */ /* 0x001fca0000201400 */
[----:B------:R-:W-:-:S04]  /*01d0*/  FFMA R4, R7, -1.5707962512969970703, R0 ;  /* 0xbfc90fda07047823 */ /* 0x000fc80000000000 */
[----:B------:R-:W-:-:S04]  /*01e0*/  FFMA R4, R7, -7.5497894158615963534e-08, R4 ;  /* 0xb3a2216807047823 */ /* 0x000fc80000000004 */
[----:B------:R-:W-:Y:S01]  /*01f0*/  FFMA R7, R7, -5.3903029534742383927e-15, R4 ;  /* 0xa7c234c507077823 */ /* 0x000fe20000000004 */
[----:B-1----:R-:W-:Y:S06]  /*0200*/  @!P0 BRA `(.L_x_1) ;  /* 0x0000000400808947 */ /* 0x002fec0003800000 */
[----:B------:R-:W-:-:S13]  /*0210*/  FSETP.NEU.AND P0, PT, |R0|, +INF , PT ;  /* 0x7f8000000000780b */ /* 0x000fda0003f0d200 */
[----:B------:R-:W-:Y:S01]  /*0220*/  @!P0 FMUL R7, RZ, R0 ;  /* 0x00000000ff078220 */ /* 0x000fe20000400000 */
[----:B------:R-:W-:Y:S01]  /*0230*/  @!P0 IMAD.MOV.U32 R6, RZ, RZ, RZ ;  /* 0x000000ffff068224 */ /* 0x000fe200078e00ff */
[----:B------:R-:W-:Y:S06]  /*0240*/  @!P0 BRA `(.L_x_1) ;  /* 0x0000000400708947 */ /* 0x000fec0003800000 */
[----:B------:R-:W-:Y:S01]  /*0250*/  IMAD.SHL.U32 R4, R0, 0x100, RZ ;  /* 0x0000010000047824 */ /* 0x000fe200078e00ff */
[----:B------:R-:W0:Y:S01]  /*0260*/  LDCU.64 UR8, c[0x4][0x40] ;  /* 0x01000800ff0877ac */ /* 0x000e220008000a00 */
[----:B------:R-:W-:Y:S02]  /*0270*/  IMAD.MOV.U32 R6, RZ, RZ, RZ ;  /* 0x000000ffff067224 */ /* 0x000fe400078e00ff */
[----:B------:R-:W-:Y:S01]  /*0280*/  IMAD.MOV.U32 R10, RZ, RZ, RZ ;  /* 0x000000ffff0a7224 */ /* 0x000fe200078e00ff */
[----:B------:R-:W-:Y:S01]  /*0290*/  LOP3.LUT R7, R4, 0x80000000, RZ, 0xfc, !PT ;  /* 0x8000000004077812 */ /* 0x000fe200078efcff */
[----:B------:R-:W-:Y:S01]  /*02a0*/  UMOV UR5, URZ ;  /* 0x000000ff00057c82 */ /* 0x000fe20008000000 */
[----:B------:R-:W-:-:S05]  /*02b0*/  UMOV UR4, URZ ;  /* 0x000000ff00047c82 */ /* 0x000fca0008000000 */
.L_x_2:
[----:B0-----:R-:W-:Y:S01]  /*02c0*/  IMAD.U32 R12, RZ, RZ, UR8 ;  /* 0x00000008ff0c7e24 */ /* 0x001fe2000f8e00ff */
[----:B------:R-:W-:-:S05]  /*02d0*/  MOV R13, UR9 ;  /* 0x00000009000d7c02 */ /* 0x000fca0008000f00 */
[----:B------:R-:W2:Y:S01]  /*02e0*/  LDG.E.CONSTANT R8, desc[UR6][R12.64] ;  /* 0x000000060c087981 */ /* 0x000ea2000c1e9900 */
[----:B------:R-:W-:Y:S01]  /*02f0*/  UIADD3 UR4, UPT, UPT, UR4, 0x1, URZ ;  /* 0x0000000104047890 */ /* 0x000fe2000fffe0ff */
[C---:B------:R-:W-:Y:S01]  /*0300*/  ISETP.EQ.AND P0, PT, R10.reuse, RZ, PT ;  /* 0x000000ff0a00720c */ /* 0x040fe20003f02270 */
[----:B------:R-:W-:Y:S01]  /*0310*/  UIADD3 UR8, UP1, UPT, UR8, 0x4, URZ ;  /* 0x0000000408087890 */ /* 0x000fe2000ff3e0ff */
[C---:B------:R-:W-:Y:S01]  /*0320*/  ISETP.EQ.AND P1, PT, R10.reuse, 0x4, PT ;  /* 0x000000040a00780c */ /* 0x040fe20003f22270 */
[----:B------:R-:W-:Y:S01]  /*0330*/  UISETP.NE.AND UP0, UPT, UR4, 0x6, UPT ;  /* 0x000000060400788c */ /* 0x000fe2000bf05270 */
[C---:B------:R-:W-:Y:S01]  /*0340*/  ISETP.EQ.AND P2, PT, R10.reuse, 0x8, PT ;  /* 0x000000080a00780c */ /* 0x040fe20003f42270 */
[----:B------:R-:W-:Y:S01]  /*0350*/  UIADD3.X UR9, UPT, UPT, URZ, UR9, URZ, UP1, !UPT ;  /* 0x00000009ff097290 */ /* 0x000fe20008ffe4ff */
[C---:B------:R-:W-:Y:S02]  /*0360*/  ISETP.EQ.AND P3, PT, R10.reuse, 0xc, PT ;  /* 0x0000000c0a00780c */ /* 0x040fe40003f62270 */
[----:B------:R-:W-:-:S02]  /*0370*/  ISETP.EQ.AND P4, PT, R10, 0x10, PT ;  /* 0x000000100a00780c */ /* 0x000fc40003f82270 */
[C---:B------:R-:W-:Y:S01]  /*0380*/  ISETP.EQ.AND P5, PT, R10.reuse, 0x14, PT ;  /* 0x000000140a00780c */ /* 0x040fe20003fa2270 */
[----:B------:R-:W-:Y:S02]  /*0390*/  VIADD R10, R10, 0x4 ;  /* 0x000000040a0a7836 */ /* 0x000fe40000000000 */
[----:B--2---:R-:W-:-:S03]  /*03a0*/  IMAD.WIDE.U32 R8, R8, R7, RZ ;  /* 0x0000000708087225 */ /* 0x004fc600078e00ff */
[----:B------:R-:W-:-:S04]  /*03b0*/  IADD3 R8, P6, PT, R8, R6, RZ ;  /* 0x0000000608087210 */ /* 0x000fc80007fde0ff */
[----:B------:R-:W-:Y:S01]  /*03c0*/  IADD3.X R6, PT, PT, R9, UR5, RZ, P6, !PT ;  /* 0x0000000509067c10 */ /* 0x000fe2000b7fe4ff */
[--C-:B------:R-:W-:Y:S02]  /*03d0*/  @P0 IMAD.MOV.U32 R4, RZ, RZ, R8.reuse ;  /* 0x000000ffff040224 */ /* 0x100fe400078e0008 */
[----:B------:R-:W-:Y:S01]  /*03e0*/  @P5 MOV R17, R8 ;  /* 0x0000000800115202 */ /* 0x000fe20000000f00 */
[--C-:B------:R-:W-:Y:S02]  /*03f0*/  @P1 IMAD.MOV.U32 R18, RZ, RZ, R8.reuse ;  /* 0x000000ffff121224 */ /* 0x100fe400078e0008 */
[--C-:B------:R-:W-:Y:S02]  /*0400*/  @P2 IMAD.MOV.U32 R19, RZ, RZ, R8.reuse ;  /* 0x000000ffff132224 */ /* 0x100fe400078e0008 */
[--C-:B------:R-:W-:Y:S02]  /*0410*/  @P3 IMAD.MOV.U32 R20, RZ, RZ, R8.reuse ;  /* 0x000000ffff143224 */ /* 0x100fe400078e0008 */
[----:B------:R-:W-:Y:S01]  /*0420*/  @P4 IMAD.MOV.U32 R21, RZ, RZ, R8 ;  /* 0x000000ffff154224 */ /* 0x000fe200078e0008 */
[----:B------:R-:W-:Y:S06]  /*0430*/  BRA.U UP0, `(.L_x_2) ;  /* 0xfffffffd00a07547 */ /* 0x000fec000b83ffff */
[----:B------:R-:W-:Y:S01]  /*0440*/  SHF.R.U32.HI R7, RZ, 0x17, R0 ;  /* 0x00000017ff077819 */ /* 0x000fe20000011600 */
[----:B------:R-:W-:Y:S03]  /*0450*/  BSSY.RECONVERGENT B1, `(.L_x_3) ;  /* 0x0000029000017945 */ /* 0x000fe60003800200 */
[C---:B------:R-:W-:Y:S02]  /*0460*/  LOP3.LUT R8, R7.reuse, 0xe0, RZ, 0xc0, !PT ;  /* 0x000000e007087812 */ /* 0x040fe400078ec0ff */
[----:B------:R-:W-:-:S03]  /*0470*/  LOP3.LUT P6, RZ, R7, 0x1f, RZ, 0xc0, !PT ;  /* 0x0000001f07ff7812 */ /* 0x000fc600078cc0ff */
[----:B------:R-:W-:-:S05]  /*0480*/  VIADD R8, R8, 0xffffff80 ;  /* 0xffffff8008087836 */ /* 0x000fca0000000000 */
[----:B------:R-:W-:-:S05]  /*0490*/  SHF.R.U32.HI R8, RZ, 0x5, R8 ;  /* 0x00000005ff087819 */ /* 0x000fca0000011608 */
[----:B------:R-:W-:-:S05]  /*04a0*/  IMAD.U32 R12, R8, -0x4, RZ ;  /* 0xfffffffc080c7824 */ /* 0x000fca00078e00ff */
[C---:B------:R-:W-:Y:S02]  /*04b0*/  ISETP.EQ.AND P3, PT, R12.reuse, -0x18, PT ;  /* 0xffffffe80c00780c */ /* 0x040fe40003f62270 */
[C---:B------:R-:W-:Y:S02]  /*04c0*/  ISETP.EQ.AND P4, PT, R12.reuse, -0x14, PT ;  /* 0xffffffec0c00780c */ /* 0x040fe40003f82270 */
[C---:B------:R-:W-:Y:S02]  /*04d0*/  ISETP.EQ.AND P2, PT, R12.reuse, -0x10, PT ;  /* 0xfffffff00c00780c */ /* 0x040fe40003f42270 */
[C---:B------:R-:W-:Y:S02]  /*04e0*/  ISETP.EQ.AND P1, PT, R12.reuse, -0xc, PT ;  /* 0xfffffff40c00780c */ /* 0x040fe40003f22270 */
[C---:B------:R-:W-:Y:S02]  /*04f0*/  ISETP.EQ.AND P0, PT, R12.reuse, -0x8, PT ;  /* 0xfffffff80c00780c */ /* 0x040fe40003f02270 */
[----:B------:R-:W-:-:S03]  /*0500*/  ISETP.EQ.AND P5, PT, R12, RZ, PT ;  /* 0x000000ff0c00720c */ /* 0x000fc60003fa2270 */
[--C-:B------:R-:W-:Y:S01]  /*0510*/  @P3 IMAD.MOV.U32 R8, RZ, RZ, R4.reuse ;  /* 0x000000ffff083224 */ /* 0x100fe200078e0004 */
[C---:B------:R-:W-:Y:S01]  /*0520*/  ISETP.EQ.AND P3, PT, R12.reuse, -0x4, PT ;  /* 0xfffffffc0c00780c */ /* 0x040fe20003f62270 */
[----:B------:R-:W-:Y:S01]  /*0530*/  @P4 IMAD.MOV.U32 R9, RZ, RZ, R4 ;  /* 0x000000ffff094224 */ /* 0x000fe200078e0004 */
[----:B------:R-:W-:Y:S01]  /*0540*/  @P4 MOV R8, R18 ;  /* 0x0000001200084202 */ /* 0x000fe20000000f00 */
[--C-:B------:R-:W-:Y:S01]  /*0550*/  @P2 IMAD.MOV.U32 R8, RZ, RZ, R19.reuse ;  /* 0x000000ffff082224 */ /* 0x100fe200078e0013 */
[----:B------:R-:W-:Y:S01]  /*0560*/  ISETP.EQ.AND P4, PT, R12, 0x4, PT ;  /* 0x000000040c00780c */ /* 0x000fe20003f82270 */
[----:B------:R-:W-:Y:S02]  /*0570*/  @P1 IMAD.MOV.U32 R8, RZ, RZ, R20 ;  /* 0x000000ffff081224 */ /* 0x000fe400078e0014 */
[----:B------:R-:W-:Y:S01]  /*0580*/  @P0 MOV R8, R21 ;  /* 0x0000001500080202 */ /* 0x000fe20000000f00 */
[----:B------:R-:W-:Y:S02]  /*0590*/  @P2 IMAD.MOV.U32 R9, RZ, RZ, R18 ;  /* 0x000000ffff092224 */ /* 0x000fe400078e0012 */
[----:B------:R-:W-:-:S02]  /*05a0*/  @P1 IMAD.MOV.U32 R9, RZ, RZ, R19 ;  /* 0x000000ffff091224 */ /* 0x000fc400078e0013 */
[----:B------:R-:W-:Y:S02]  /*05b0*/  @P0 IMAD.MOV.U32 R9, RZ, RZ, R20 ;  /* 0x000000ffff090224 */ /* 0x000fe400078e0014 */
[----:B------:R-:W-:Y:S02]  /*05c0*/  @P3 IMAD.MOV.U32 R8, RZ, RZ, R17 ;  /* 0x000000ffff083224 */ /* 0x000fe400078e0011 */
[--C-:B------:R-:W-:Y:S02]  /*05d0*/  @P5 IMAD.MOV.U32 R8, RZ, RZ, R6.reuse ;  /* 0x000000ffff085224 */ /* 0x100fe400078e0006 */
[----:B------:R-:W-:Y:S02]  /*05e0*/  @P3 IMAD.MOV.U32 R9, RZ, RZ, R21 ;  /* 0x000000ffff093224 */ /* 0x000fe400078e0015 */
[----:B------:R-:W-:Y:S01]  /*05f0*/  @P5 IMAD.MOV.U32 R9, RZ, RZ, R17 ;  /* 0x000000ffff095224 */ /* 0x000fe200078e0011 */
[----:B------:R-:W-:Y:S01]  /*0600*/  MOV R10, R8 ;  /* 0x00000008000a7202 */ /* 0x000fe20000000f00 */
[----:B------:R-:W-:Y:S01]  /*0610*/  @P4 IMAD.MOV.U32 R9, RZ, RZ, R6 ;  /* 0x000000ffff094224 */ /* 0x000fe200078e0006 */
[----:B------:R-:W-:Y:S06]  /*0620*/  @!P6 BRA `(.L_x_4) ;  /* 0x00000000002ce947 */ /* 0x000fec0003800000 */
[----:B------:R-:W-:Y:S01]  /*0630*/  @P2 IMAD.MOV.U32 R8, RZ, RZ, R4 ;  /* 0x000000ffff082224 */ /* 0x000fe200078e0004 */
[----:B------:R-:W-:Y:S01]  /*0640*/  LOP3.LUT R7, R7, 0x1f, RZ, 0xc0, !PT ;  /* 0x0000001f07077812 */ /* 0x000fe200078ec0ff */
[----:B------:R-:W-:Y:S02]  /*0650*/  @P1 IMAD.MOV.U32 R8, RZ, RZ, R18 ;  /* 0x000000ffff081224 */ /* 0x000fe400078e0012 */
[----:B------:R-:W-:Y:S01]  /*0660*/  @P0 IMAD.MOV.U32 R8, RZ, RZ, R19 ;  /* 0x000000ffff080224 */ /* 0x000fe200078e0013 */
[----:B------:R-:W-:Y:S01]  /*0670*/  ISETP.EQ.AND P0, PT, R12, 0x8, PT ;  /* 0x000000080c00780c */ /* 0x000fe20003f02270 */
[----:B------:R-:W-:Y:S01]  /*0680*/  @P3 IMAD.MOV.U32 R8, RZ, RZ, R20 ;  /* 0x000000ffff083224 */ /* 0x000fe200078e0014 */
[----:B------:R-:W-:Y:S01]  /*0690*/  SHF.L.W.U32.HI R10, R9, R7, R10 ;  /* 0x00000007090a7219 */ /* 0x000fe20000010e0a */
[----:B------:R-:W-:Y:S01]  /*06a0*/  @P5 IMAD.MOV.U32 R8, RZ, RZ, R21 ;  /* 0x000000ffff085224 */ /* 0x000fe200078e0015 */
[----:B------:R-:W-:-:S09]  /*06b0*/  @P4 MOV R8, R17 ;  /* 0x0000001100084202 */ /* 0x000fd20000000f00 */
[----:B------:R-:W-:-:S05]  /*06c0*/  @P0 IMAD.MOV.U32 R8, RZ, RZ, R6 ;  /* 0x000000ffff080224 */ /* 0x000fca00078e0006 */
[----:B------:R-:W-:-:S07]  /*06d0*/  SHF.L.W.U32.HI R9, R8, R7, R9 ;  /* 0x0000000708097219 */ /* 0x000fce0000010e09 */
.L_x_4:
[----:B------:R-:W-:Y:S05]  /*06e0*/  BSYNC.RECONVERGENT B1 ;  /* 0x0000000000017941 */ /* 0x000fea0003800200 */
.L_x_3:
[C---:B------:R-:W-:Y:S01]  /*06f0*/  SHF.L.W.U32.HI R15, R9.reuse, 0x2, R10 ;  /* 0x00000002090f7819 */ /* 0x040fe20000010e0a */
[----:B------:R-:W-:Y:S01]  /*0700*/  IMAD.SHL.U32 R9, R9, 0x4, RZ ;  /* 0x0000000409097824 */ /* 0x000fe200078e00ff */
[----:B------:R-:W-:Y:S01]  /*0710*/  UMOV UR4, 0x54442d19 ;  /* 0x54442d1900047882 */ /* 0x000fe20000000000 */
[----:B------:R-:W-:Y:S01]  /*0720*/  UMOV UR5, 0x3bf921fb ;  /* 0x3bf921fb00057882 */ /* 0x000fe20000000000 */
[----:B------:R-:W-:Y:S02]  /*0730*/  SHF.R.S32.HI R6, RZ, 0x1f, R15 ;  /* 0x0000001fff067819 */ /* 0x000fe4000001140f */
[----:B------:R-:W-:Y:S02]  /*0740*/  ISETP.GE.AND P0, PT, R0, RZ, PT ;  /* 0x000000ff0000720c */ /* 0x000fe40003f06270 */
[C---:B------:R-:W-:Y:S02]  /*0750*/  LOP3.LUT R12, R6.reuse, R9, RZ, 0x3c, !PT ;  /* 0x00000009060c7212 */ /* 0x040fe400078e3cff */
[----:B------:R-:W-:-:S02]  /*0760*/  LOP3.LUT R13, R6, R15, RZ, 0x3c, !PT ;  /* 0x0000000f060d7212 */ /* 0x000fc400078e3cff */
[----:B------:R-:W-:Y:S02]  /*0770*/  LOP3.LUT R0, R15, R0, RZ, 0x3c, !PT ;  /* 0x000000000f007212 */ /* 0x000fe400078e3cff */
[----:B------:R-:W0:Y:S02]  /*0780*/  I2F.F64.S64 R6, R12 ;  /* 0x0000000c00067312 */ /* 0x000e240000301c00 */
[----:B------:R-:W-:Y:S01]  /*0790*/  ISETP.GE.AND P1, PT, R0, RZ, PT ;  /* 0x000000ff0000720c */ /* 0x000fe20003f26270 */
[----:B0-----:R-:W-:Y:S01]  /*07a0*/  DMUL R8, R6, UR4 ;  /* 0x0000000406087c28 */ /* 0x001fe20008000000 */
[----:B------:R-:W-:-:S04]  /*07b0*/  SHF.R.U32.HI R6, RZ, 0x1e, R10 ;  /* 0x0000001eff067819 */ /* 0x000fc8000001160a */
[----:B------:R-:W-:-:S05]  /*07c0*/  LEA.HI R6, R15, R6, RZ, 0x1 ;  /* 0x000000060f067211 */ /* 0x000fca00078f08ff */
[----:B------:R-:W0:Y:S01]  /*07d0*/  F2F.F32.F64 R8, R8 ;  /* 0x0000000800087310 */ /* 0x000e220000301000 */
[----:B------:R-:W-:-:S04]  /*07e0*/  IMAD.MOV R0, RZ, RZ, -R6 ;  /* 0x000000ffff007224 */ /* 0x000fc800078e0a06 */
[----:B------:R-:W-:Y:S01]  /*07f0*/  @!P0 IMAD.MOV.U32 R6, RZ, RZ, R0 ;  /* 0x000000ffff068224 */ /* 0x000fe200078e0000 */
[----:B0-----:R-:W-:-:S07]  /*0800*/  FSEL R7, -R8, R8, !P1 ;  /* 0x0000000808077208 */ /* 0x001fce0004800100 */
.L_x_1:
[----:B------:R-:W-:Y:S05]  /*0810*/  BSYNC.RECONVERGENT B0 ;  /* 0x0000000000007941 */ /* 0x000fea0003800200 */
.L_x_0:
[----:B------:R-:W0:Y:S01]  /*0820*/  F2F.F64.F32 R8, R11 ;  /* 0x0000000b00087310 */ /* 0x000e220000201800 */
[----:B------:R-:W-:Y:S01]  /*0830*/  MOV R10, 0x37cbac00 ;  /* 0x37cbac00000a7802 */ /* 0x000fe20000000f00 */
[----:B------:R-:W-:Y:S01]  /*0840*/  IMAD.MOV.U32 R12, RZ, RZ, 0x3c0885e4 ;  /* 0x3c0885e4ff0c7424 */ /* 0x000fe200078e00ff */
[C---:B------:R-:W-:Y:S01]  /*0850*/  LOP3.LUT R0, R6.reuse, 0x1, RZ, 0xc0, !PT ;  /* 0x0000000106007812 */ /* 0x040fe200078ec0ff */
[----:B------:R-:W-:Y:S01]  /*0860*/  VIADD R6, R6, 0x1 ;  /* 0x0000000106067836 */ /* 0x000fe20000000000 */
[----:B------:R-:W-:Y:S02]  /*0870*/  BSSY.RECONVERGENT B0, `(.L_x_5) ;  /* 0x0000079000007945 */ /* 0x000fe40003800200 */
[----:B------:R-:W-:-:S04]  /*0880*/  ISETP.NE.U32.AND P0, PT, R0, 0x1, PT ;  /* 0x000000010000780c */ /* 0x000fc80003f05070 */
[----:B------:R-:W-:Y:S01]  /*0890*/  FSEL R0, R12, 0.041666727513074874878, !P0 ;  /* 0x3d2aaabb0c007808 */ /* 0x000fe20004000000 */
[----:B0-----:R-:W-:Y:S01]  /*08a0*/  DMUL R14, R8, UR10 ;  /* 0x0000000a080e7c28 */ /* 0x001fe20008000000 */
[----:B------:R-:W-:-:S05]  /*08b0*/  FMUL R9, R7, R7 ;  /* 0x0000000707097220 */ /* 0x000fca0000400000 */
[----:B------:R0:W1:Y:S01]  /*08c0*/  F2F.F32.F64 R13, R14 ;  /* 0x0000000e000d7310 */ /* 0x0000620000301000 */
[----:B------:R-:W-:-:S05]  /*08d0*/  FFMA R16, R9, R10, -0.0013887860113754868507 ;  /* 0xbab607ed09107423 */ /* 0x000fca000000000a */
[----:B------:R-:W-:Y:S01]  /*08e0*/  FSEL R16, R16, -0.00019574658654164522886, P0 ;  /* 0xb94d415310107808 */ /* 0x000fe20000000000 */
[----:B0-----:R-:W-:-:S04]  /*08f0*/  IMAD.MOV.U32 R14, RZ, RZ, 0x3e2aaaa8 ;  /* 0x3e2aaaa8ff0e7424 */ /* 0x001fc800078e00ff */
[----:B------:R-:W-:Y:S01]  /*0900*/  FFMA R16, R9, R16, R0 ;  /* 0x0000001009107223 */ /* 0x000fe20000000000 */
[----:B------:R-:W-:Y:S01]  /*0910*/  FSEL R0, R7, 1, !P0 ;  /* 0x3f80000007007808 */ /* 0x000fe20004000000 */
[C---:B-1----:R-:W-:Y:S01]  /*0920*/  FMUL R8, R13.reuse, 0.63661974668502807617 ;  /* 0x3f22f9830d087820 */ /* 0x042fe20000400000 */
[----:B------:R-:W-:Y:S02]  /*0930*/  FSEL R22, -R14, -0.4999999701976776123, !P0 ;  /* 0xbeffffff0e167808 */ /* 0x000fe40004000100 */
[----:B------:R-:W-:Y:S02]  /*0940*/  LOP3.LUT P0, RZ, R6, 0x2, RZ, 0xc0, !PT ;  /* 0x0000000206ff7812 */ /* 0x000fe4000780c0ff */
[----:B------:R-:W-:Y:S01]  /*0950*/  FSETP.GE.AND P1, PT, |R13|, 105615, PT ;  /* 0x47ce47800d00780b */ /* 0x000fe20003f26200 */
[----:B------:R-:W0:Y:S01]  /*0960*/  F2I.NTZ R8, R8 ;  /* 0x0000000800087305 */ /* 0x000e220000203100 */
[C---:B------:R-:W-:Y:S01]  /*0970*/  FFMA R16, R9.reuse, R16, R22 ;  /* 0x0000001009107223 */ /* 0x040fe20000000016 */
[----:B------:R-:W-:-:S04]  /*0980*/  FFMA R9, R9, R0, RZ ;  /* 0x0000000009097223 */ /* 0x000fc800000000ff */
[----:B------:R-:W-:-:S04]  /*0990*/  FFMA R16, R9, R16, R0 ;  /* 0x0000001009107223 */ /* 0x000fc80000000000 */
[----:B------:R-:W-:-:S04]  /*09a0*/  @P0 FADD R16, RZ, -R16 ;  /* 0x80000010ff100221 */ /* 0x000fc80000000000 */
[----:B------:R-:W-:Y:S01]  /*09b0*/  FMUL R16, R16, 10 ;  /* 0x4120000010107820 */ /* 0x000fe20000400000 */
[----:B0-----:R-:W-:-:S05]  /*09c0*/  I2FP.F32.S32 R6, R8 ;  /* 0x0000000800067245 */ /* 0x001fca0000201400 */
[----:B------:R-:W-:-:S04]  /*09d0*/  FFMA R7, R6, -1.5707962512969970703, R13 ;  /* 0xbfc90fda06077823 */ /* 0x000fc8000000000d */
[----:B------:R-:W-:-:S04]  /*09e0*/  FFMA R7, R6, -7.5497894158615963534e-08, R7 ;  /* 0xb3a2216806077823 */ /* 0x000fc80000000007 */
[----:B------:R-:W-:Y:S01]  /*09f0*/  FFMA R0, R6, -5.3903029534742383927e-15, R7 ;  /* 0xa7c234c506007823 */ /* 0x000fe20000000007 */
[----:B------:R-:W-:Y:S06]  /*0a00*/  @!P1 BRA `(.L_x_6) ;  /* 0x00000004007c9947 */ /* 0x000fec0003800000 */
[----:B------:R-:W-:-:S13]  /*0a10*/  FSETP.NEU.AND P0, PT, |R13|, +INF , PT ;  /* 0x7f8000000d00780b */ /* 0x000fda0003f0d200 */
[----:B------:R-:W-:Y:S01]  /*0a20*/  @!P0 FMUL R0, RZ, R13 ;  /* 0x0000000dff008220 */ /* 0x000fe20000400000 */
[----:B------:R-:W-:Y:S01]  /*0a30*/  @!P0 IMAD.MOV.U32 R8, RZ, RZ, RZ ;  /* 0x000000ffff088224 */ /* 0x000fe200078e00ff */
[----:B------:R-:W-:Y:S06]  /*0a40*/  @!P0 BRA `(.L_x_6) ;  /* 0x00000004006c8947 */ /* 0x000fec0003800000 */
[----:B------:R-:W-:Y:S01]  /*0a50*/  SHF.L.U32 R0, R13, 0x8, RZ ;  /* 0x000000080d007819 */ /* 0x000fe200000006ff */
[----:B------:R-:W-:Y:S01]  /*0a60*/  IMAD.MOV.U32 R15, RZ, RZ, RZ ;  /* 0x000000ffff0f7224 */ /* 0x000fe200078e00ff */
[----:B------:R-:W0:Y:S01]  /*0a70*/  LDCU.64 UR8, c[0x4][0x40] ;  /* 0x01000800ff0877ac */ /* 0x000e220008000a00 */
[----:B------:R-:W-:Y:S01]  /*0a80*/  IMAD.MOV.U32 R22, RZ, RZ, RZ ;  /* 0x000000ffff167224 */ /* 0x000fe200078e00ff */
[----:B------:R-:W-:Y:S01]  /*0a90*/  LOP3.LUT R0, R0, 0x80000000, RZ, 0xfc, !PT ;  /* 0x8000000000007812 */ /* 0x000fe200078efcff */
[----:B------:R-:W-:Y:S01]  /*0aa0*/  UMOV UR5, URZ ;  /* 0x000000ff00057c82 */ /* 0x000fe20008000000 */
[----:B------:R-:W-:-:S05]  /*0ab0*/  UMOV UR4, URZ ;  /* 0x000000ff00047c82 */ /* 0x000fca0008000000 */
.L_x_7:
[----:B0-----:R-:W-:Y:S02]  /*0ac0*/  IMAD.U32 R7, RZ, RZ, UR9 ;  /* 0x00000009ff077e24 */ /* 0x001fe4000f8e00ff */
[----:B------:R-:W-:-:S05]  /*0ad0*/  IMAD.U32 R6, RZ, RZ, UR8 ;  /* 0x00000008ff067e24 */ /* 0x000fca000f8e00ff */
        /* <DEDUP_REMOVED lines=15> */
[--C-:B------:R-:W-:Y:S01]  /*0bd0*/  @P1 IMAD.MOV.U32 R18, RZ, RZ, R8.reuse ;  /* 0x000000ffff121224 */ /* 0x100fe200078e0008 */
[-C--:B------:R-:W-:Y:S01]  /*0be0*/  @P0 MOV R4, R8.reuse ;  /* 0x0000000800040202 */ /* 0x080fe20000000f00 */
[--C-:B------:R-:W-:Y:S01]  /*0bf0*/  @P2 IMAD.MOV.U32 R19, RZ, RZ, R8.reuse ;  /* 0x000000ffff132224 */ /* 0x100fe200078e0008 */
[----:B------:R-:W-:Y:S01]  /*0c00*/  @P5 MOV R17, R8 ;  /* 0x0000000800115202 */ /* 0x000fe20000000f00 */
        /* <DEDUP_REMOVED lines=16> */
[----:B------:R-:W-:Y:S01]  /*0d10*/  @P3 IMAD.MOV.U32 R0, RZ, RZ, R4 ;  /* 0x000000ffff003224 */ /* 0x000fe200078e0004 */
[C---:B------:R-:W-:Y:S01]  /*0d20*/  ISETP.EQ.AND P3, PT, R9.reuse, -0x4, PT ;  /* 0xfffffffc0900780c */ /* 0x040fe20003f62270 */
[--C-:B------:R-:W-:Y:S01]  /*0d30*/  @P4 IMAD.MOV.U32 R0, RZ, RZ, R18.reuse ;  /* 0x000000ffff004224 */ /* 0x100fe200078e0012 */
[----:B------:R-:W-:Y:S01]  /*0d40*/  @P4 MOV R7, R4 ;  /* 0x0000000400074202 */ /* 0x000fe20000000f00 */
[----:B------:R-:W-:Y:S01]  /*0d50*/  @P2 IMAD.MOV.U32 R7, RZ, RZ, R18 ;  /* 0x000000ffff072224 */ /* 0x000fe200078e0012 */
[----:B------:R-:W-:Y:S01]  /*0d60*/  ISETP.EQ.AND P4, PT, R9, 0x4, PT ;  /* 0x000000040900780c */ /* 0x000fe20003f82270 */
[--C-:B------:R-:W-:Y:S02]  /*0d70*/  @P1 IMAD.MOV.U32 R7, RZ, RZ, R19.reuse ;  /* 0x000000ffff071224 */ /* 0x100fe400078e0013 */
[----:B------:R-:W-:Y:S02]  /*0d80*/  @P0 IMAD.MOV.U32 R7, RZ, RZ, R20 ;  /* 0x000000ffff070224 */ /* 0x000fe400078e0014 */
[----:B------:R-:W-:Y:S01]  /*0d90*/  @P2 IMAD.MOV.U32 R0, RZ, RZ, R19 ;  /* 0x000000ffff002224 */ /* 0x000fe200078e0013 */
[----:B------:R-:W-:Y:S01]  /*0da0*/  @P1 MOV R0, R20 ;  /* 0x0000001400001202 */ /* 0x000fe20000000f00 */
[----:B------:R-:W-:-:S02]  /*0db0*/  @P0 IMAD.MOV.U32 R0, RZ, RZ, R21 ;  /* 0x000000ffff000224 */ /* 0x000fc400078e0015 */
[----:B------:R-:W-:Y:S01]  /*0dc0*/  @P3 IMAD.MOV.U32 R7, RZ, RZ, R21 ;  /* 0x000000ffff073224 */ /* 0x000fe200078e0015 */
[----:B------:R-:W-:Y:S01]  /*0dd0*/  @P5 MOV R7, R17 ;  /* 0x0000001100075202 */ /* 0x000fe20000000f00 */
[----:B------:R-:W-:Y:S02]  /*0de0*/  @P3 IMAD.MOV.U32 R0, RZ, RZ, R17 ;  /* 0x000000ffff003224 */ /* 0x000fe400078e0011 */
[--C-:B------:R-:W-:Y:S02]  /*0df0*/  @P4 IMAD.MOV.U32 R7, RZ, RZ, R15.reuse ;  /* 0x000000ffff074224 */ /* 0x100fe400078e000f */
[----:B------:R-:W-:Y:S02]  /*0e00*/  @P5 IMAD.MOV.U32 R0, RZ, RZ, R15 ;  /* 0x000000ffff005224 */ /* 0x000fe400078e000f */
[----:B------:R-:W-:Y:S01]  /*0e10*/  IMAD.MOV.U32 R8, RZ, RZ, R7 ;  /* 0x000000ffff087224 */ /* 0x000fe200078e0007 */
[----:B------:R-:W-:Y:S06]  /*0e20*/  @!P6 BRA `(.L_x_9) ;  /* 0x000000000028e947 */ /* 0x000fec0003800000 */
[----:B------:R-:W-:Y:S01]  /*0e30*/  @P1 IMAD.MOV.U32 R4, RZ, RZ, R18 ;  /* 0x000000ffff041224 */ /* 0x000fe200078e0012 */
[----:B------:R-:W-:Y:S01]  /*0e40*/  @P0 MOV R4, R19 ;  /* 0x0000001300040202 */ /* 0x000fe20000000f00 */
[----:B------:R-:W-:Y:S01]  /*0e50*/  @P3 IMAD.MOV.U32 R4, RZ, RZ, R20 ;  /* 0x000000ffff043224 */ /* 0x000fe200078e0014 */
[----:B------:R-:W-:Y:S01]  /*0e60*/  ISETP.EQ.AND P0, PT, R9, 0x8, PT ;  /* 0x000000080900780c */ /* 0x000fe20003f02270 */
[----:B------:R-:W-:Y:S01]  /*0e70*/  @P5 IMAD.MOV.U32 R4, RZ, RZ, R21 ;  /* 0x000000ffff045224 */ /* 0x000fe200078e0015 */
[----:B------:R-:W-:Y:S01]  /*0e80*/  LOP3.LUT R7, R6, 0x1f, RZ, 0xc0, !PT ;  /* 0x0000001f06077812 */ /* 0x000fe200078ec0ff */
[----:B------:R-:W-:-:S03]  /*0e90*/  @P4 IMAD.MOV.U32 R4, RZ, RZ, R17 ;  /* 0x000000ffff044224 */ /* 0x000fc600078e0011 */
[----:B------:R-:W-:-:S07]  /*0ea0*/  SHF.L.W.U32.HI R0, R8, R7, R0 ;  /* 0x0000000708007219 */ /* 0x000fce0000010e00 */
[----:B------:R-:W-:-:S05]  /*0eb0*/  @P0 IMAD.MOV.U32 R4, RZ, RZ, R15 ;  /* 0x000000ffff040224 */ /* 0x000fca00078e000f */
[----:B------:R-:W-:-:S07]  /*0ec0*/  SHF.L.W.U32.HI R8, R4, R7, R8 ;  /* 0x0000000704087219 */ /* 0x000fce0000010e08 */
.L_x_9:
[----:B------:R-:W-:Y:S05]  /*0ed0*/  BSYNC.RECONVERGENT B1 ;  /* 0x0000000000017941 */ /* 0x000fea0003800200 */
.L_x_8:
[C---:B------:R-:W-:Y:S01]  /*0ee0*/  SHF.L.W.U32.HI R4, R8.reuse, 0x2, R0 ;  /* 0x0000000208047819 */ /* 0x040fe20000010e00 */
[----:B------:R-:W-:Y:S01]  /*0ef0*/  UMOV UR4, 0x54442d19 ;  /* 0x54442d1900047882 */ /* 0x000fe20000000000 */
[----:B------:R-:W-:Y:S01]  /*0f00*/  SHF.L.U32 R8, R8, 0x2, RZ ;  /* 0x0000000208087819 */ /* 0x000fe200000006ff */
[----:B------:R-:W-:Y:S01]  /*0f10*/  UMOV UR5, 0x3bf921fb ;  /* 0x3bf921fb00057882 */ /* 0x000fe20000000000 */
[----:B------:R-:W-:Y:S02]  /*0f20*/  SHF.R.S32.HI R7, RZ, 0x1f, R4 ;  /* 0x0000001fff077819 */ /* 0x000fe40000011404 */
[----:B------:R-:W-:Y:S02]  /*0f30*/  ISETP.GE.AND P0, PT, R13, RZ, PT ;  /* 0x000000ff0d00720c */ /* 0x000fe40003f06270 */
[C---:B------:R-:W-:Y:S02]  /*0f40*/  LOP3.LUT R18, R7.reuse, R8, RZ, 0x3c, !PT ;  /* 0x0000000807127212 */ /* 0x040fe400078e3cff */
[----:B------:R-:W-:-:S02]  /*0f50*/  LOP3.LUT R19, R7, R4, RZ, 0x3c, !PT ;  /* 0x0000000407137212 */ /* 0x000fc400078e3cff */
[----:B------:R-:W-:Y:S02]  /*0f60*/  SHF.R.U32.HI R0, RZ, 0x1e, R0 ;  /* 0x0000001eff007819 */ /* 0x000fe40000011600 */
[----:B------:R-:W0:Y:S01]  /*0f70*/  I2F.F64.S64 R6, R18 ;  /* 0x0000001200067312 */ /* 0x000e220000301c00 */
[C---:B------:R-:W-:Y:S02]  /*0f80*/  LOP3.LUT R13, R4.reuse, R13, RZ, 0x3c, !PT ;  /* 0x0000000d040d7212 */ /* 0x040fe400078e3cff */
[----:B------:R-:W-:Y:S02]  /*0f90*/  LEA.HI R8, R4, R0, RZ, 0x1 ;  /* 0x0000000004087211 */ /* 0x000fe400078f08ff */
[----:B------:R-:W-:-:S03]  /*0fa0*/  ISETP.GE.AND P1, PT, R13, RZ, PT ;  /* 0x000000ff0d00720c */ /* 0x000fc60003f26270 */
[----:B------:R-:W-:-:S04]  /*0fb0*/  IMAD.MOV R0, RZ, RZ, -R8 ;  /* 0x000000ffff007224 */ /* 0x000fc800078e0a08 */
[----:B------:R-:W-:Y:S01]  /*0fc0*/  @!P0 IMAD.MOV.U32 R8, RZ, RZ, R0 ;  /* 0x000000ffff088224 */ /* 0x000fe200078e0000 */
[----:B0-----:R-:W-:-:S10]  /*0fd0*/  DMUL R6, R6, UR4 ;  /* 0x0000000406067c28 */ /* 0x001fd40008000000 */
[----:B------:R-:W0:Y:S02]  /*0fe0*/  F2F.F32.F64 R6, R6 ;  /* 0x0000000600067310 */ /* 0x000e240000301000 */
[----:B0-----:R-:W-:-:S07]  /*0ff0*/  FSEL R0, -R6, R6, !P1 ;  /* 0x0000000606007208 */ /* 0x001fce0004800100 */
.L_x_6:
[----:B------:R-:W-:Y:S05]  /*1000*/  BSYNC.RECONVERGENT B0 ;  /* 0x0000000000007941 */ /* 0x000fea0003800200 */
.L_x_5:
[----:B------:R-:W2:Y:S01]  /*1010*/  LDG.E R6, desc[UR6][R2.64+0x18] ;  /* 0x0000180602067981 */ /* 0x000ea2000c1e1900 */
[----:B------:R-:W-:Y:S01]  /*1020*/  FMUL R7, R0, R0 ;  /* 0x0000000000077220 */ /* 0x000fe20000400000 */
[C---:B------:R-:W-:Y:S01]  /*1030*/  LOP3.LUT R4, R8.reuse, 0x1, RZ, 0xc0, !PT ;  /* 0x0000000108047812 */ /* 0x040fe200078ec0ff */
[----:B------:R-:W-:Y:S02]  /*1040*/  VIADD R8, R8, 0x1 ;  /* 0x0000000108087836 */ /* 0x000fe40000000000 */
[----:B------:R-:W-:Y:S01]  /*1050*/  FFMA R10, R7, R10, -0.0013887860113754868507 ;  /* 0xbab607ed070a7423 */ /* 0x000fe2000000000a */
[----:B------:R-:W-:Y:S02]  /*1060*/  ISETP.NE.U32.AND P0, PT, R4, 0x1, PT ;  /* 0x000000010400780c */ /* 0x000fe40003f05070 */
[----:B------:R-:W-:Y:S02]  /*1070*/  LOP3.LUT P1, RZ, R8, 0x2, RZ, 0xc0, !PT ;  /* 0x0000000208ff7812 */ /* 0x000fe4000782c0ff */
[----:B------:R-:W-:-:S02]  /*1080*/  FSEL R12, R12, 0.041666727513074874878, !P0 ;  /* 0x3d2aaabb0c0c7808 */ /* 0x000fc40004000000 */
[----:B------:R-:W-:Y:S02]  /*1090*/  FSEL R10, R10, -0.00019574658654164522886, P0 ;  /* 0xb94d41530a0a7808 */ /* 0x000fe40000000000 */
[----:B------:R-:W-:Y:S02]  /*10a0*/  FSEL R9, -R14, -0.4999999701976776123, !P0 ;  /* 0xbeffffff0e097808 */ /* 0x000fe40004000100 */
[----:B------:R-:W-:Y:S01]  /*10b0*/  FSEL R0, R0, 1, !P0 ;  /* 0x3f80000000007808 */ /* 0x000fe20004000000 */
[----:B------:R-:W-:-:S04]  /*10c0*/  FFMA R10, R7, R10, R12 ;  /* 0x0000000a070a7223 */ /* 0x000fc8000000000c */
[C---:B------:R-:W-:Y:S01]  /*10d0*/  FFMA R9, R7.reuse, R10, R9 ;  /* 0x0000000a07097223 */ /* 0x040fe20000000009 */
[----:B------:R-:W-:-:S04]  /*10e0*/  FFMA R7, R7, R0, RZ ;  /* 0x0000000007077223 */ /* 0x000fc800000000ff */
[----:B------:R-:W-:Y:S01]  /*10f0*/  FFMA R0, R7, R9, R0 ;  /* 0x0000000907007223 */ /* 0x000fe20000000000 */
[----:B------:R-:W-:-:S03]  /*1100*/  FFMA R7, R5, R5, -R16 ;  /* 0x0000000505077223 */ /* 0x000fc60000000810 */
[----:B------:R-:W-:-:S04]  /*1110*/  @P1 FADD R0, RZ, -R0 ;  /* 0x80000000ff001221 */ /* 0x000fc80000000000 */
[----:B------:R-:W-:-:S04]  /*1120*/  FMUL R0, R0, -10 ;  /* 0xc120000000007820 */ /* 0x000fc80000400000 */
[----:B------:R-:W-:-:S04]  /*1130*/  FFMA R0, R11, R11, R0 ;  /* 0x0000000b0b007223 */ /* 0x000fc80000000000 */
[----:B------:R-:W-:-:S05]  /*1140*/  FADD R7, R0, R7 ;  /* 0x0000000700077221 */ /* 0x000fca0000000000 */
[----:B--2---:R-:W-:-:S13]  /*1150*/  FSETP.GEU.AND P0, PT, R7, R6, PT ;  /* 0x000000060700720b */ /* 0x004fda0003f0e000 */
[----:B------:R-:W-:Y:S05]  /*1160*/  @P0 EXIT ;  /* 0x000000000000094d */ /* 0x000fea0003800000 */
[----:B------:R-:W-:Y:S04]  /*1170*/  STG.E desc[UR6][R2.64+0x18], R7 ;  /* 0x0000180702007986 */ /* 0x000fe8000c101906 */
[----:B------:R-:W-:Y:S04]  /*1180*/  STG.E desc[UR6][R2.64], R5 ;  /* 0x0000000502007986 */ /* 0x000fe8000c101906 */
[----:B------:R-:W-:Y:S01]  /*1190*/  STG.E desc[UR6][R2.64+0x4], R11 ;  /* 0x0000040b02007986 */ /* 0x000fe2000c101906 */
[----:B------:R-:W-:Y:S05]  /*11a0*/  EXIT ;  /* 0x000000000000794d */ /* 0x000fea0003800000 */
.L_x_10:
[----:B------:R-:W-:-:S00]  /*11b0*/  BRA `(.L_x_10) ;  /* 0xfffffffc00fc7947 */ /* 0x000fc0000383ffff */
[----:B------:R-:W-:-:S00]  /*11c0*/  NOP ;  /* 0x0000000000007918 */ /* 0x000fc00000000000 */
        /* <DEDUP_REMOVED lines=11> */
.L_x_27:


//--------------------- .text._Z14updateVelocityP9ParticulaPifffiP17curandStateXORWOW --------------------------
	.section	.text._Z14updateVelocityP9ParticulaPifffiP17curandStateXORWOW,"ax",@progbits
	.align	128
        .global         _Z14updateVelocityP9ParticulaPifffiP17curandStateXORWOW
        .type           _Z14updateVelocityP9ParticulaPifffiP17curandStateXORWOW,@function
        .size           _Z14updateVelocityP9ParticulaPifffiP17curandStateXORWOW,(.L_x_28 - _Z14updateVelocityP9ParticulaPifffiP17curandStateXORWOW)
        .other          _Z14updateVelocityP9ParticulaPifffiP17curandStateXORWOW,@"STO_CUDA_ENTRY STV_DEFAULT"
_Z14updateVelocityP9ParticulaPifffiP17curandStateXORWOW:
.text._Z14updateVelocityP9ParticulaPifffiP17curandStateXORWOW:
        /* <DEDUP_REMOVED lines=9> */
[----:B------:R-:W0:Y:S01]  /*0090*/  LDCU.64 UR4, c[0x0][0x358] ;  /* 0x00006b00ff0477ac */ /* 0x000e220008000a00 */
[----:B------:R-:W1:Y:S06]  /*00a0*/  LDCU.64 UR6, c[0x0][0x390] ;  /* 0x00007200ff0677ac */ /* 0x000e6c0008000a00 */
[----:B------:R-:W2:Y:S01]  /*00b0*/  LDC.64 R4, c[0x0][0x388] ;  /* 0x0000e200ff047b82 */ /* 0x000ea20000000a00 */
[----:B------:R-:W3:Y:S01]  /*00c0*/  LDCU UR8, c[0x0][0x398] ;  /* 0x00007300ff0877ac */ /* 0x000ee20008000800 */
[----:B0-----:R-:W4:Y:S04]  /*00d0*/  LDG.E.64 R2, desc[UR4][R6.64] ;  /* 0x0000000406027981 */ /* 0x001f28000c1e1b00 */
[----:B------:R-:W5:Y:S04]  /*00e0*/  LDG.E.64 R8, desc[UR4][R6.64+0x10] ;  /* 0x0000100406087981 */ /* 0x000f68000c1e1b00 */
[----:B------:R-:W3:Y:S01]  /*00f0*/  LDG.E.64 R10, desc[UR4][R6.64+0x8] ;  /* 0x00000804060a7981 */ /* 0x000ee2000c1e1b00 */
[----:B----4-:R-:W-:-:S02]  /*0100*/  SHF.R.U32.HI R0, RZ, 0x2, R3 ;  /* 0x00000002ff007819 */ /* 0x010fc40000011603 */
[----:B------:R-:W-:Y:S02]  /*0110*/  IADD3 R16, PT, PT, R2, 0xb0f8a, RZ ;  /* 0x000b0f8a02107810 */ /* 0x000fe40007ffe0ff */
[----:B------:R-:W-:Y:S01]  /*0120*/  LOP3.LUT R0, R0, R3, RZ, 0x3c, !PT ;  /* 0x0000000300007212 */ /* 0x000fe200078e3cff */
[----:B-----5:R-:W-:Y:S01]  /*0130*/  STG.E.64 desc[UR4][R6.64+0x8], R8 ;  /* 0x0000080806007986 */ /* 0x020fe2000c101b04 */
[----:B------:R-:W-:Y:S02]  /*0140*/  SHF.L.U32 R3, R9, 0x4, RZ ;  /* 0x0000000409037819 */ /* 0x000fe400000006ff */
[C---:B------:R-:W-:Y:S02]  /*0150*/  SHF.L.U32 R12, R0.reuse, 0x1, RZ ;  /* 0x00000001000c7819 */ /* 0x040fe400000006ff */
[----:B---3--:R-:W-:Y:S02]  /*0160*/  SHF.R.U32.HI R15, RZ, 0x2, R10 ;  /* 0x00000002ff0f7819 */ /* 0x008fe4000001160a */
[----:B------:R-:W-:-:S02]  /*0170*/  LOP3.LUT R12, R0, R12, R3, 0x96, !PT ;  /* 0x0000000c000c7212 */ /* 0x000fc400078e9603 */
[----:B------:R-:W-:Y:S02]  /*0180*/  LOP3.LUT R15, R15, R10, RZ, 0x3c, !PT ;  /* 0x0000000a0f0f7212 */ /* 0x000fe400078e3cff */
[----:B------:R-:W-:Y:S02]  /*0190*/  LOP3.LUT R10, R12, R9, RZ, 0x3c, !PT ;  /* 0x000000090c0a7212 */ /* 0x000fe400078e3cff */
[C---:B------:R-:W-:Y:S02]  /*01a0*/  SHF.L.U32 R3, R15.reuse, 0x1, RZ ;  /* 0x000000010f037819 */ /* 0x040fe400000006ff */
[----:B------:R-:W-:Y:S02]  /*01b0*/  SHF.L.U32 R0, R10, 0x4, RZ ;  /* 0x000000040a007819 */ /* 0x000fe400000006ff */
[----:B------:R-:W-:Y:S02]  /*01c0*/  MOV R17, R11 ;  /* 0x0000000b00117202 */ /* 0x000fe40000000f00 */
[----:B------:R-:W-:-:S02]  /*01d0*/  LOP3.LUT R3, R15, R3, R0, 0x96, !PT ;  /* 0x000000030f037212 */ /* 0x000fc400078e9600 */
[----:B------:R-:W0:Y:S01]  /*01e0*/  LDC.64 R14, c[0x0][0x380] ;  /* 0x0000e000ff0e7b82 */ /* 0x000e220000000a00 */
[----:B------:R-:W-:Y:S01]  /*01f0*/  STG.E.64 desc[UR4][R6.64], R16 ;  /* 0x0000001006007986 */ /* 0x000fe2000c101b04 */
[----:B------:R-:W-:-:S05]  /*0200*/  LOP3.LUT R11, R3, R10, RZ, 0x3c, !PT ;  /* 0x0000000a030b7212 */ /* 0x000fca00078e3cff */
[----:B------:R3:W-:Y:S04]  /*0210*/  STG.E.64 desc[UR4][R6.64+0x10], R10 ;  /* 0x0000100a06007986 */ /* 0x0007e8000c101b04 */
[----:B--2---:R-:W2:Y:S01]  /*0220*/  LDG.E R19, desc[UR4][R4.64] ;  /* 0x0000000404137981 */ /* 0x004ea2000c1e1900 */
[----:B0-----:R-:W-:-:S05]  /*0230*/  IMAD.WIDE R12, R13, 0x1c, R14 ;  /* 0x0000001c0d0c7825 */ /* 0x001fca00078e020e */
[----:B------:R-:W4:Y:S04]  /*0240*/  LDG.E R3, desc[UR4][R12.64] ;  /* 0x000000040c037981 */ /* 0x000f28000c1e1900 */
[----:B------:R-:W4:Y:S04]  /*0250*/  LDG.E R20, desc[UR4][R12.64+0x8] ;  /* 0x000008040c147981 */ /* 0x000f28000c1e1900 */
[----:B------:R-:W5:Y:S01]  /*0260*/  LDG.E R0, desc[UR4][R12.64+0x10] ;  /* 0x000010040c007981 */ /* 0x000f62000c1e1900 */
[----:B--2---:R-:W-:-:S06]  /*0270*/  IMAD.WIDE R18, R19, 0x1c, R14 ;  /* 0x0000001c13127825 */ /* 0x004fcc00078e020e */
[----:B------:R-:W2:Y:S01]  /*0280*/  LDG.E R19, desc[UR4][R18.64] ;  /* 0x0000000412137981 */ /* 0x000ea2000c1e1900 */
[----:B---3--:R-:W-:Y:S01]  /*0290*/  HFMA2 R6, -RZ, RZ, 0.1171875, 0 ;  /* 0x2f800000ff067431 */ /* 0x008fe200000001ff */
[----:B------:R-:W-:-:S04]  /*02a0*/  IADD3 R2, PT, PT, R2, 0x587c5, R10 ;  /* 0x000587c502027810 */ /* 0x000fc80007ffe00a */
[----:B------:R-:W-:Y:S02]  /*02b0*/  I2FP.F32.U32 R2, R2 ;  /* 0x0000000200027245 */ /* 0x000fe40000201000 */
[----:B------:R-:W-:-:S03]  /*02c0*/  IADD3 R11, PT, PT, R11, R16, RZ ;  /* 0x000000100b0b7210 */ /* 0x000fc60007ffe0ff */
[----:B------:R-:W-:Y:S01]  /*02d0*/  FFMA R2, R2, R6, 1.1641532182693481445e-10 ;  /* 0x2f00000002027423 */ /* 0x000fe20000000006 */
[----:B------:R-:W-:-:S03]  /*02e0*/  I2FP.F32.U32 R11, R11 ;  /* 0x0000000b000b7245 */ /* 0x000fc60000201000 */
[----:B-1----:R-:W-:Y:S01]  /*02f0*/  FMUL R2, R2, UR7 ;  /* 0x0000000702027c20 */ /* 0x002fe20008400000 */
[----:B----4-:R-:W-:Y:S01]  /*0300*/  FADD R3, R3, -R20 ;  /* 0x8000001403037221 */ /* 0x010fe20000000000 */
[----:B------:R-:W-:Y:S02]  /*0310*/  FFMA R11, R11, R6, 1.1641532182693481445e-10 ;  /* 0x2f0000000b0b7423 */ /* 0x000fe40000000006 */
[----:B------:R-:W3:Y:S01]  /*0320*/  LDG.E R6, desc[UR4][R12.64+0xc] ;  /* 0x00000c040c067981 */ /* 0x000ee2000c1e1900 */
[----:B------:R-:W-:Y:S01]  /*0330*/  FMUL R3, R2, R3 ;  /* 0x0000000302037220 */ /* 0x000fe20000400000 */
[----:B------:R-:W-:-:S03]  /*0340*/  FMUL R11, R11, UR8 ;  /* 0x000000080b0b7c20 */ /* 0x000fc60008400000 */
[----:B-----5:R-:W-:Y:S02]  /*0350*/  FFMA R0, R0, UR6, R3 ;  /* 0x0000000600007c23 */ /* 0x020fe40008000003 */
[----:B------:R-:W3:Y:S01]  /*0360*/  LDG.E R3, desc[UR4][R12.64+0x4] ;  /* 0x000004040c037981 */ /* 0x000ee2000c1e1900 */
[----:B--2---:R-:W-:-:S04]  /*0370*/  FADD R19, -R20, R19 ;  /* 0x0000001314137221 */ /* 0x004fc80000000100 */
[----:B------:R-:W-:Y:S02]  /*0380*/  FFMA R19, R11, R19, R0 ;  /* 0x000000130b137223 */ /* 0x000fe40000000000 */
[----:B------:R-:W2:Y:S04]  /*0390*/  LDG.E R0, desc[UR4][R12.64+0x14] ;  /* 0x000014040c007981 */ /* 0x000ea8000c1e1900 */
[----:B------:R-:W-:Y:S04]  /*03a0*/  STG.E desc[UR4][R12.64+0x10], R19 ;  /* 0x000010130c007986 */ /* 0x000fe8000c101904 */
[----:B------:R-:W4:Y:S02]  /*03b0*/  LDG.E R5, desc[UR4][R4.64] ;  /* 0x0000000404057981 */ /* 0x000f24000c1e1900 */
[----:B----4-:R-:W-:-:S06]  /*03c0*/  IMAD.WIDE R14, R5, 0x1c, R14 ;  /* 0x0000001c050e7825 */ /* 0x010fcc00078e020e */
[----:B------:R-:W4:Y:S01]  /*03d0*/  LDG.E R15, desc[UR4][R14.64+0x4] ;  /* 0x000004040e0f7981 */ /* 0x000f22000c1e1900 */
[----:B---3--:R-:W-:-:S04]  /*03e0*/  FADD R3, R3, -R6 ;  /* 0x8000000603037221 */ /* 0x008fc80000000000 */
[----:B------:R-:W-:-:S04]  /*03f0*/  FMUL R3, R2, R3 ;  /* 0x0000000302037220 */ /* 0x000fc80000400000 */
[----:B--2---:R-:W-:Y:S01]  /*0400*/  FFMA R0, R0, UR6, R3 ;  /* 0x0000000600007c23 */ /* 0x004fe20008000003 */
[----:B----4-:R-:W-:-:S04]  /*0410*/  FADD R6, -R6, R15 ;  /* 0x0000000f06067221 */ /* 0x010fc80000000100 */
[----:B------:R-:W-:-:S05]  /*0420*/  FFMA R11, R11, R6, R0 ;  /* 0x000000060b0b7223 */ /* 0x000fca0000000000 */
[----:B------:R-:W-:Y:S01]  /*0430*/  STG.E desc[UR4][R12.64+0x14], R11 ;  /* 0x0000140b0c007986 */ /* 0x000fe2000c101904 */
[----:B------:R-:W-:Y:S05]  /*0440*/  EXIT ;  /* 0x000000000000794d */ /* 0x000fea0003800000 */
.L_x_11:
        /* <DEDUP_REMOVED lines=11> */
.L_x_28:


//--------------------- .text._Z19updateTeamBestIndexP9ParticulaPfPii --------------------------
	.section	.text._Z19updateTeamBestIndexP9ParticulaPfPii,"ax",@progbits
	.align	128
        .global         _Z19updateTeamBestIndexP9ParticulaPfPii
        .type           _Z19updateTeamBestIndexP9ParticulaPfPii,@function
        .size           _Z19updateTeamBestIndexP9ParticulaPfPii,(.L_x_29 - _Z19updateTeamBestIndexP9ParticulaPfPii)
        .other          _Z19updateTeamBestIndexP9ParticulaPfPii,@"STO_CUDA_ENTRY STV_DEFAULT"
_Z19updateTeamBestIndexP9ParticulaPfPii:
.text._Z19updateTeamBestIndexP9ParticulaPfPii:
[----:B------:R-:W-:Y:S08]  /*0000*/  LDC R1, c[0x0][0x37c] ;  /* 0x0000df00ff017b82 */ /* 0x000ff00000000800 */
[----:B------:R-:W0:Y:S01]  /*0010*/  LDC.64 R6, c[0x0][0x380] ;  /* 0x0000e000ff067b82 */ /* 0x000e220000000a00 */
[----:B------:R-:W0:Y:S07]  /*0020*/  LDCU.64 UR4, c[0x0][0x358] ;  /* 0x00006b00ff0477ac */ /* 0x000e2e0008000a00 */
[----:B------:R-:W1:Y:S01]  /*0030*/  LDC R0, c[0x0][0x398] ;  /* 0x0000e600ff007b82 */ /* 0x000e620000000800 */
[----:B0-----:R-:W2:Y:S07]  /*0040*/  LDG.E R7, desc[UR4][R6.64+0x18] ;  /* 0x0000180406077981 */ /* 0x001eae000c1e1900 */
[----:B------:R-:W2:Y:S01]  /*0050*/  LDC.64 R2, c[0x0][0x388] ;  /* 0x0000e200ff027b82 */ /* 0x000ea20000000a00 */
[----:B-1----:R-:W-:-:S07]  /*0060*/  ISETP.GE.AND P0, PT, R0, 0x2, PT ;  /* 0x000000020000780c */ /* 0x002fce0003f06270 */
[----:B------:R-:W0:Y:S01]  /*0070*/  LDC.64 R4, c[0x0][0x390] ;  /* 0x0000e400ff047b82 */ /* 0x000e220000000a00 */
[----:B--2---:R1:W-:Y:S04]  /*0080*/  STG.E desc[UR4][R2.64], R7 ;  /* 0x0000000702007986 */ /* 0x0043e8000c101904 */
[----:B0-----:R1:W-:Y:S01]  /*0090*/  STG.E desc[UR4][R4.64], RZ ;  /* 0x000000ff04007986 */ /* 0x0013e2000c101904 */
[----:B------:R-:W-:Y:S05]  /*00a0*/  @!P0 EXIT ;  /* 0x000000000000894d */ /* 0x000fea0003800000 */
[C---:B-1----:R-:W-:Y:S02]  /*00b0*/  VIADD R4, R0.reuse, 0xfffffffe ;  /* 0xfffffffe00047836 */ /* 0x042fe40000000000 */
[----:B------:R-:W-:-:S03]  /*00c0*/  VIADD R0, R0, 0xffffffff ;  /* 0xffffffff00007836 */ /* 0x000fc60000000000 */
[----:B------:R-:W-:Y:S01]  /*00d0*/  ISETP.GE.U32.AND P0, PT, R4, 0xf, PT ;  /* 0x0000000f0400780c */ /* 0x000fe20003f06070 */
[----:B------:R-:W-:Y:S01]  /*00e0*/  IMAD.MOV.U32 R4, RZ, RZ, 0x1 ;  /* 0x00000001ff047424 */ /* 0x000fe200078e00ff */
[----:B------:R-:W-:-:S11]  /*00f0*/  LOP3.LUT R9, R0, 0xf, RZ, 0xc0, !PT ;  /* 0x0000000f00097812 */ /* 0x000fd600078ec0ff */
[----:B------:R-:W-:Y:S05]  /*0100*/  @!P0 BRA `(.L_x_12) ;  /* 0x0000000400dc8947 */ /* 0x000fea0003800000 */
[----:B------:R-:W-:Y:S01]  /*0110*/  LOP3.LUT R6, R0, 0xfffffff0, RZ, 0xc0, !PT ;  /* 0xfffffff000067812 */ /* 0x000fe200078ec0ff */
[----:B------:R-:W-:-:S07]  /*0120*/  IMAD.MOV.U32 R7, RZ, RZ, 0x1 ;  /* 0x00000001ff077424 */ /* 0x000fce00078e00ff */
.L_x_13:
[----:B------:R-:W0:Y:S01]  /*0130*/  LDC.64 R4, c[0x0][0x380] ;  /* 0x0000e000ff047b82 */ /* 0x000e220000000a00 */
[----:B------:R-:W2:Y:S01]  /*0140*/  LDG.E R8, desc[UR4][R2.64] ;  /* 0x0000000402087981 */ /* 0x000ea2000c1e1900 */
[----:B0-----:R-:W-:-:S05]  /*0150*/  IMAD.WIDE.U32 R4, R7, 0x1c, R4 ;  /* 0x0000001c07047825 */ /* 0x001fca00078e0004 */
[----:B------:R-:W2:Y:S02]  /*0160*/  LDG.E R17, desc[UR4][R4.64+0x18] ;  /* 0x0000180404117981 */ /* 0x000ea4000c1e1900 */
[----:B--2---:R-:W-:-:S13]  /*0170*/  FSETP.GEU.AND P0, PT, R17, R8, PT ;  /* 0x000000081100720b */ /* 0x004fda0003f0e000 */
[----:B------:R-:W0:Y:S01]  /*0180*/  @!P0 LDC.64 R10, c[0x0][0x390] ;  /* 0x0000e400ff0a8b82 */ /* 0x000e220000000a00 */
[----:B------:R-:W-:Y:S04]  /*0190*/  @!P0 STG.E desc[UR4][R2.64], R17 ;  /* 0x0000001102008986 */ /* 0x000fe8000c101904 */
[----:B0-----:R0:W-:Y:S04]  /*01a0*/  @!P0 STG.E desc[UR4][R10.64], R7 ;  /* 0x000000070a008986 */ /* 0x0011e8000c101904 */
[----:B------:R-:W2:Y:S04]  /*01b0*/  @!P0 LDG.E R8, desc[UR4][R2.64] ;  /* 0x0000000402088981 */ /* 0x000ea8000c1e1900 */
[----:B------:R-:W2:Y:S02]  /*01c0*/  LDG.E R19, desc[UR4][R4.64+0x34] ;  /* 0x0000340404137981 */ /* 0x000ea4000c1e1900 */
[----:B--2---:R-:W-:-:S13]  /*01d0*/  FSETP.GEU.AND P0, PT, R19, R8, PT ;  /* 0x000000081300720b */ /* 0x004fda0003f0e000 */
[----:B------:R-:W1:Y:S01]  /*01e0*/  @!P0 LDC.64 R12, c[0x0][0x390] ;  /* 0x0000e400ff0c8b82 */ /* 0x000e620000000a00 */
[----:B------:R-:W-:Y:S01]  /*01f0*/  @!P0 VIADD R15, R7, 0x1 ;  /* 0x00000001070f8836 */ /* 0x000fe20000000000 */
[----:B------:R-:W-:Y:S04]  /*0200*/  @!P0 STG.E desc[UR4][R2.64], R19 ;  /* 0x0000001302008986 */ /* 0x000fe8000c101904 */
[----:B-1----:R1:W-:Y:S04]  /*0210*/  @!P0 STG.E desc[UR4][R12.64], R15 ;  /* 0x0000000f0c008986 */ /* 0x0023e8000c101904 */
[----:B------:R-:W2:Y:S04]  /*0220*/  @!P0 LDG.E R8, desc[UR4][R2.64] ;  /* 0x0000000402088981 */ /* 0x000ea8000c1e1900 */
[----:B------:R-:W2:Y:S02]  /*0230*/  LDG.E R21, desc[UR4][R4.64+0x50] ;  /* 0x0000500404157981 */ /* 0x000ea4000c1e1900 */
[----:B--2---:R-:W-:-:S13]  /*0240*/  FSETP.GEU.AND P0, PT, R21, R8, PT ;  /* 0x000000081500720b */ /* 0x004fda0003f0e000 */
[----:B0-----:R-:W0:Y:S01]  /*0250*/  @!P0 LDC.64 R10, c[0x0][0x390] ;  /* 0x0000e400ff0a8b82 */ /* 0x001e220000000a00 */
[----:B------:R-:W-:Y:S01]  /*0260*/  @!P0 VIADD R17, R7, 0x2 ;  /* 0x0000000207118836 */ /* 0x000fe20000000000 */
[----:B------:R-:W-:Y:S04]  /*0270*/  @!P0 STG.E desc[UR4][R2.64], R21 ;  /* 0x0000001502008986 */ /* 0x000fe8000c101904 */
[----:B0-----:R0:W-:Y:S04]  /*0280*/  @!P0 STG.E desc[UR4][R10.64], R17 ;  /* 0x000000110a008986 */ /* 0x0011e8000c101904 */
[----:B------:R-:W2:Y:S04]  /*0290*/  @!P0 LDG.E R8, desc[UR4][R2.64] ;  /* 0x0000000402088981 */ /* 0x000ea8000c1e1900 */
[----:B------:R-:W2:Y:S02]  /*02a0*/  LDG.E R23, desc[UR4][R4.64+0x6c] ;  /* 0x00006c0404177981 */ /* 0x000ea4000c1e1900 */
[----:B--2---:R-:W-:-:S13]  /*02b0*/  FSETP.GEU.AND P0, PT, R23, R8, PT ;  /* 0x000000081700720b */ /* 0x004fda0003f0e000 */
[----:B-1----:R-:W1:Y:S01]  /*02c0*/  @!P0 LDC.64 R12, c[0x0][0x390] ;  /* 0x0000e400ff0c8b82 */ /* 0x002e620000000a00 */
        /* <DEDUP_REMOVED lines=77> */
[C---:B------:R-:W-:Y:S01]  /*07a0*/  @!P0 VIADD R17, R7.reuse, 0xe ;  /* 0x0000000e07118836 */ /* 0x040fe20000000000 */
[----:B------:R2:W-:Y:S04]  /*07b0*/  @!P0 STG.E desc[UR4][R2.64], R21 ;  /* 0x0000001502008986 */ /* 0x0005e8000c101904 */
[----:B0-----:R2:W-:Y:S04]  /*07c0*/  @!P0 STG.E desc[UR4][R10.64], R17 ;  /* 0x000000110a008986 */ /* 0x0015e8000c101904 */
[----:B------:R-:W3:Y:S04]  /*07d0*/  LDG.E R23, desc[UR4][R4.64+0x1bc] ;  /* 0x0001bc0404177981 */ /* 0x000ee8000c1e1900 */
[----:B------:R-:W3:Y:S01]  /*07e0*/  @!P0 LDG.E R8, desc[UR4][R2.64] ;  /* 0x0000000402088981 */ /* 0x000ee2000c1e1900 */
[----:B-1----:R-:W-:-:S02]  /*07f0*/  VIADD R15, R7, 0xf ;  /* 0x0000000f070f7836 */ /* 0x002fc40000000000 */
[----:B------:R-:W-:Y:S01]  /*0800*/  VIADD R7, R7, 0x10 ;  /* 0x0000001007077836 */ /* 0x000fe20000000000 */
[----:B---3--:R-:W-:-:S13]  /*0810*/  FSETP.GEU.AND P0, PT, R23, R8, PT ;  /* 0x000000081700720b */ /* 0x008fda0003f0e000 */
[----:B------:R-:W0:Y:S01]  /*0820*/  @!P0 LDC.64 R12, c[0x0][0x390] ;  /* 0x0000e400ff0c8b82 */ /* 0x000e220000000a00 */
[----:B------:R2:W-:Y:S04]  /*0830*/  @!P0 STG.E desc[UR4][R2.64], R23 ;  /* 0x0000001702008986 */ /* 0x0005e8000c101904 */
[----:B0-----:R2:W-:Y:S01]  /*0840*/  @!P0 STG.E desc[UR4][R12.64], R15 ;  /* 0x0000000f0c008986 */ /* 0x0015e2000c101904 */
[----:B------:R-:W-:-:S13]  /*0850*/  ISETP.NE.AND P0, PT, R15, R6, PT ;  /* 0x000000060f00720c */ /* 0x000fda0003f05270 */
[----:B--2---:R-:W-:Y:S05]  /*0860*/  @P0 BRA `(.L_x_13) ;  /* 0xfffffff800300947 */ /* 0x004fea000383ffff */
[----:B------:R-:W-:-:S07]  /*0870*/  IMAD.MOV.U32 R4, RZ, RZ, R7 ;  /* 0x000000ffff047224 */ /* 0x000fce00078e0007 */
.L_x_12:
[----:B------:R-:W-:-:S13]  /*0880*/  ISETP.NE.AND P0, PT, R9, RZ, PT ;  /* 0x000000ff0900720c */ /* 0x000fda0003f05270 */
[----:B------:R-:W-:Y:S05]  /*0890*/  @!P0 EXIT ;  /* 0x000000000000894d */ /* 0x000fea0003800000 */
[----:B------:R-:W-:Y:S02]  /*08a0*/  ISETP.GE.U32.AND P1, PT, R9, 0x8, PT ;  /* 0x000000080900780c */ /* 0x000fe40003f26070 */
[----:B------:R-:W-:-:S04]  /*08b0*/  LOP3.LUT R12, R0, 0x7, RZ, 0xc0, !PT ;  /* 0x00000007000c7812 */ /* 0x000fc800078ec0ff */
[----:B------:R-:W-:-:S07]  /*08c0*/  ISETP.NE.AND P0, PT, R12, RZ, PT ;  /* 0x000000ff0c00720c */ /* 0x000fce0003f05270 */
[----:B------:R-:W-:Y:S06]  /*08d0*/  @!P1 BRA `(.L_x_14) ;  /* 0x0000000000ec9947 */ /* 0x000fec0003800000 */
[----:B------:R-:W0:Y:S08]  /*08e0*/  LDC.64 R6, c[0x0][0x380] ;  /* 0x0000e000ff067b82 */ /* 0x000e300000000a00 */
[----:B------:R-:W1:Y:S01]  /*08f0*/  LDC.64 R2, c[0x0][0x388] ;  /* 0x0000e200ff027b82 */ /* 0x000e620000000a00 */
[----:B0-----:R-:W-:-:S05]  /*0900*/  IMAD.WIDE.U32 R6, R4, 0x1c, R6 ;  /* 0x0000001c04067825 */ /* 0x001fca00078e0006 */
[----:B------:R-:W2:Y:S04]  /*0910*/  LDG.E R14, desc[UR4][R6.64+0x18] ;  /* 0x00001804060e7981 */ /* 0x000ea8000c1e1900 */
[----:B-1----:R-:W2:Y:S02]  /*0920*/  LDG.E R5, desc[UR4][R2.64] ;  /* 0x0000000402057981 */ /* 0x002ea4000c1e1900 */
        /* <DEDUP_REMOVED lines=44> */
[----:B------:R2:W-:Y:S04]  /*0bf0*/  @!P1 STG.E desc[UR4][R2.64], R14 ;  /* 0x0000000e02009986 */ /* 0x0005e8000c101904 */
[----:B0-----:R2:W-:Y:S04]  /*0c00*/  @!P1 STG.E desc[UR4][R8.64], R15 ;  /* 0x0000000f08009986 */ /* 0x0015e8000c101904 */
[----:B------:R-:W3:Y:S04]  /*0c10*/  LDG.E R16, desc[UR4][R6.64+0xdc] ;  /* 0x0000dc0406107981 */ /* 0x000ee8000c1e1900 */
[----:B------:R-:W3:Y:S02]  /*0c20*/  @!P1 LDG.E R5, desc[UR4][R2.64] ;  /* 0x0000000402059981 */ /* 0x000ee4000c1e1900 */
[----:B---3--:R-:W-:-:S13]  /*0c30*/  FSETP.GEU.AND P1, PT, R16, R5, PT ;  /* 0x000000051000720b */ /* 0x008fda0003f2e000 */
[----:B-1----:R-:W0:Y:S01]  /*0c40*/  @!P1 LDC.64 R10, c[0x0][0x390] ;  /* 0x0000e400ff0a9b82 */ /* 0x002e220000000a00 */
[C---:B------:R-:W-:Y:S01]  /*0c50*/  @!P1 VIADD R5, R4.reuse, 0x7 ;  /* 0x0000000704059836 */ /* 0x040fe20000000000 */
[----:B------:R2:W-:Y:S01]  /*0c60*/  @!P1 STG.E desc[UR4][R2.64], R16 ;  /* 0x0000001002009986 */ /* 0x0005e2000c101904 */
[----:B------:R-:W-:-:S03]  /*0c70*/  VIADD R4, R4, 0x8 ;  /* 0x0000000804047836 */ /* 0x000fc60000000000 */
[----:B0-----:R2:W-:Y:S04]  /*0c80*/  @!P1 STG.E desc[UR4][R10.64], R5 ;  /* 0x000000050a009986 */ /* 0x0015e8000c101904 */
.L_x_14:
[----:B------:R-:W-:Y:S05]  /*0c90*/  @!P0 EXIT ;  /* 0x000000000000894d */ /* 0x000fea0003800000 */
[----:B------:R-:W-:Y:S02]  /*0ca0*/  ISETP.GE.U32.AND P1, PT, R12, 0x4, PT ;  /* 0x000000040c00780c */ /* 0x000fe40003f26070 */
[----:B------:R-:W-:-:S04]  /*0cb0*/  LOP3.LUT R0, R0, 0x3, RZ, 0xc0, !PT ;  /* 0x0000000300007812 */ /* 0x000fc800078ec0ff */
[----:B------:R-:W-:-:S07]  /*0cc0*/  ISETP.NE.AND P0, PT, R0, RZ, PT ;  /* 0x000000ff0000720c */ /* 0x000fce0003f05270 */
[----:B------:R-:W-:Y:S06]  /*0cd0*/  @!P1 BRA `(.L_x_15) ;  /* 0x00000000007c9947 */ /* 0x000fec0003800000 */
[----:B------:R-:W0:Y:S08]  /*0ce0*/  LDC.64 R6, c[0x0][0x380] ;  /* 0x0000e000ff067b82 */ /* 0x000e300000000a00 */
[----:B--2---:R-:W1:Y:S01]  /*0cf0*/  LDC.64 R2, c[0x0][0x388] ;  /* 0x0000e200ff027b82 */ /* 0x004e620000000a00 */
        /* <DEDUP_REMOVED lines=21> */
[----:B------:R-:W2:Y:S04]  /*0e50*/  LDG.E R12, desc[UR4][R6.64+0x6c] ;  /* 0x00006c04060c7981 */ /* 0x000ea8000c1e1900 */
[----:B------:R-:W2:Y:S02]  /*0e60*/  @!P1 LDG.E R5, desc[UR4][R2.64] ;  /* 0x0000000402059981 */ /* 0x000ea4000c1e1900 */
[----:B--2---:R-:W-:-:S13]  /*0e70*/  FSETP.GEU.AND P1, PT, R12, R5, PT ;  /* 0x000000050c00720b */ /* 0x004fda0003f2e000 */
[----:B-1----:R-:W0:Y:S01]  /*0e80*/  @!P1 LDC.64 R10, c[0x0][0x390] ;  /* 0x0000e400ff0a9b82 */ /* 0x002e220000000a00 */
[C---:B------:R-:W-:Y:S01]  /*0e90*/  @!P1 VIADD R5, R4.reuse, 0x3 ;  /* 0x0000000304059836 */ /* 0x040fe20000000000 */
[----:B------:R3:W-:Y:S01]  /*0ea0*/  @!P1 STG.E desc[UR4][R2.64], R12 ;  /* 0x0000000c02009986 */ /* 0x0007e2000c101904 */
[----:B------:R-:W-:-:S03]  /*0eb0*/  VIADD R4, R4, 0x4 ;  /* 0x0000000404047836 */ /* 0x000fc60000000000 */
[----:B0-----:R3:W-:Y:S04]  /*0ec0*/  @!P1 STG.E desc[UR4][R10.64], R5 ;  /* 0x000000050a009986 */ /* 0x0017e8000c101904 */
.L_x_15:
[----:B------:R-:W-:Y:S05]  /*0ed0*/  @!P0 EXIT ;  /* 0x000000000000894d */ /* 0x000fea0003800000 */
[----:B--23--:R-:W0:Y:S01]  /*0ee0*/  LDC.64 R2, c[0x0][0x380] ;  /* 0x0000e000ff027b82 */ /* 0x00ce220000000a00 */
[----:B------:R-:W-:-:S07]  /*0ef0*/  IMAD.MOV R0, RZ, RZ, -R0 ;  /* 0x000000ffff007224 */ /* 0x000fce00078e0a00 */
[----:B------:R-:W1:Y:S01]  /*0f00*/  LDC.64 R6, c[0x0][0x388] ;  /* 0x0000e200ff067b82 */ /* 0x000e620000000a00 */
[----:B0-----:R-:W-:-:S03]  /*0f10*/  IMAD.WIDE.U32 R2, R4, 0x1c, R2 ;  /* 0x0000001c04027825 */ /* 0x001fc600078e0002 */
[----:B------:R-:W-:-:S05]  /*0f20*/  IADD3 R2, P0, PT, R2, 0x18, RZ ;  /* 0x0000001802027810 */ /* 0x000fca0007f1e0ff */
[----:B-1----:R-:W-:-:S08]  /*0f30*/  IMAD.X R3, RZ, RZ, R3, P0 ;  /* 0x000000ffff037224 */ /* 0x002fd000000e0603 */
.L_x_16:
[----:B------:R-:W2:Y:S04]  /*0f40*/  LDG.E R5, desc[UR4][R6.64] ;  /* 0x0000000406057981 */ /* 0x000ea8000c1e1900 */
[----:B------:R-:W2:Y:S01]  /*0f50*/  LDG.E R10, desc[UR4][R2.64] ;  /* 0x00000004020a7981 */ /* 0x000ea2000c1e1900 */
[----:B------:R-:W-:-:S05]  /*0f60*/  VIADD R0, R0, 0x1 ;  /* 0x0000000100007836 */ /* 0x000fca0000000000 */
[----:B------:R-:W-:Y:S02]  /*0f70*/  ISETP.NE.AND P1, PT, R0, RZ, PT ;  /* 0x000000ff0000720c */ /* 0x000fe40003f25270 */
[----:B--2---:R-:W-:-:S13]  /*0f80*/  FSETP.GEU.AND P0, PT, R10, R5, PT ;  /* 0x000000050a00720b */ /* 0x004fda0003f0e000 */
[----:B------:R-:W0:Y:S01]  /*0f90*/  @!P0 LDC.64 R8, c[0x0][0x390] ;  /* 0x0000e400ff088b82 */ /* 0x000e220000000a00 */
[----:B------:R-:W-:Y:S04]  /*0fa0*/  @!P0 STG.E desc[UR4][R6.64], R10 ;  /* 0x0000000a06008986 */ /* 0x000fe8000c101904 */
[----:B0-----:R0:W-:Y:S01]  /*0fb0*/  @!P0 STG.E desc[UR4][R8.64], R4 ;  /* 0x0000000408008986 */ /* 0x0011e2000c101904 */
[----:B------:R-:W-:-:S05]  /*0fc0*/  IADD3 R2, P0, PT, R2, 0x1c, RZ ;  /* 0x0000001c02027810 */ /* 0x000fca0007f1e0ff */
[----:B------:R-:W-:Y:S02]  /*0fd0*/  IMAD.X R3, RZ, RZ, R3, P0 ;  /* 0x000000ffff037224 */ /* 0x000fe400000e0603 */
[----:B0-----:R-:W-:Y:S01]  /*0fe0*/  VIADD R4, R4, 0x1 ;  /* 0x0000000104047836 */ /* 0x001fe20000000000 */
[----:B------:R-:W-:Y:S06]  /*0ff0*/  @P1 BRA `(.L_x_16) ;  /* 0xfffffffc00d01947 */ /* 0x000fec000383ffff */
[----:B------:R-:W-:Y:S05]  /*1000*/  EXIT ;  /* 0x000000000000794d */ /* 0x000fea0003800000 */
.L_x_17:
        /* <DEDUP_REMOVED lines=15> */
.L_x_29:


//--------------------- .text._Z11init_kernelP17curandStateXORWOWl --------------------------
	.section	.text._Z11init_kernelP17curandStateXORWOWl,"ax",@progbits
	.align	128
        .global         _Z11init_kernelP17curandStateXORWOWl
        .type           _Z11init_kernelP17curandStateXORWOWl,@function
        .size           _Z11init_kernelP17curandStateXORWOWl,(.L_x_30 - _Z11init_kernelP17curandStateXORWOWl)
        .other          _Z11init_kernelP17curandStateXORWOWl,@"STO_CUDA_ENTRY STV_DEFAULT"
_Z11init_kernelP17curandStateXORWOWl:
.text._Z11init_kernelP17curandStateXORWOWl:
[----:B------:R-:W-:Y:S08]  /*0000*/  LDC R1, c[0x0][0x37c] ;  /* 0x0000df00ff017b82 */ /* 0x000ff00000000800 */
[----:B------:R-:W0:Y:S01]  /*0010*/  LDC.64 R4, c[0x0][0x388] ;  /* 0x0000e200ff047b82 */ /* 0x000e220000000a00 */
[----:B------:R-:W1:Y:S01]  /*0020*/  S2R R7, SR_TID.X ;  /* 0x0000000000077919 */ /* 0x000e620000002100 */
[----:B------:R-:W2:Y:S01]  /*0030*/  LDCU.64 UR4, c[0x0][0x358] ;  /* 0x00006b00ff0477ac */ /* 0x000ea20008000a00 */
[----:B------:R-:W-:Y:S05]  /*0040*/  BSSY.RECONVERGENT B0, `(.L_x_18) ;  /* 0x00000e8000007945 */ /* 0x000fea0003800200 */
[----:B------:R-:W2:Y:S08]  /*0050*/  LDC.64 R2, c[0x0][0x380] ;  /* 0x0000e000ff027b82 */ /* 0x000eb00000000a00 */
[----:B------:R-:W1:Y:S08]  /*0060*/  S2UR UR6, SR_CTAID.X ;  /* 0x00000000000679c3 */ /* 0x000e700000002500 */
[----:B------:R-:W1:Y:S01]  /*0070*/  LDC R6, c[0x0][0x360] ;  /* 0x0000d800ff067b82 */ /* 0x000e620000000800 */
[----:B0-----:R-:W-:-:S02]  /*0080*/  LOP3.LUT R0, R4, 0xaad26b49, RZ, 0x3c, !PT ;  /* 0xaad26b4904007812 */ /* 0x001fc400078e3cff */
[----:B------:R-:W-:-:S03]  /*0090*/  LOP3.LUT R4, R5, 0xf7dcefdd, RZ, 0x3c, !PT ;  /* 0xf7dcefdd05047812 */ /* 0x000fc600078e3cff */
[----:B------:R-:W-:Y:S02]  /*00a0*/  IMAD R0, R0, 0x4182bed5, RZ ;  /* 0x4182bed500007824 */ /* 0x000fe400078e02ff */
[----:B------:R-:W-:Y:S02]  /*00b0*/  IMAD R5, R4, -0x658354e5, RZ ;  /* 0x9a7cab1b04057824 */ /* 0x000fe400078e02ff */
[C---:B------:R-:W-:Y:S01]  /*00c0*/  VIADD R9, R0.reuse, 0x75bcd15 ;  /* 0x075bcd1500097836 */ /* 0x040fe20000000000 */
[C---:B------:R-:W-:Y:S01]  /*00d0*/  LOP3.LUT R10, R0.reuse, 0x159a55e5, RZ, 0x3c, !PT ;  /* 0x159a55e5000a7812 */ /* 0x040fe200078e3cff */
[C---:B------:R-:W-:Y:S01]  /*00e0*/  VIADD R13, R0.reuse, 0x583f19 ;  /* 0x00583f19000d7836 */ /* 0x040fe20000000000 */
[----:B------:R-:W-:Y:S01]  /*00f0*/  IADD3 R8, PT, PT, R0, 0x64f0c9, R5 ;  /* 0x0064f0c900087810 */ /* 0x000fe20007ffe005 */
[C---:B------:R-:W-:Y:S01]  /*0100*/  VIADD R11, R5.reuse, 0x1f123bb5 ;  /* 0x1f123bb5050b7836 */ /* 0x040fe20000000000 */
[----:B------:R-:W-:-:S03]  /*0110*/  LOP3.LUT R12, R5, 0x5491333, RZ, 0x3c, !PT ;  /* 0x05491333050c7812 */ /* 0x000fc600078e3cff */
[----:B--2---:R0:W-:Y:S04]  /*0120*/  STG.E.64 desc[UR4][R2.64], R8 ;  /* 0x0000000802007986 */ /* 0x0041e8000c101b04 */
[----:B------:R0:W-:Y:S01]  /*0130*/  STG.E.64 desc[UR4][R2.64+0x8], R10 ;  /* 0x0000080a02007986 */ /* 0x0001e2000c101b04 */
[----:B-1----:R-:W-:-:S03]  /*0140*/  IMAD R7, R6, UR6, R7 ;  /* 0x0000000606077c24 */ /* 0x002fc6000f8e0207 */
[----:B------:R0:W-:Y:S02]  /*0150*/  STG.E.64 desc[UR4][R2.64+0x10], R12 ;  /* 0x0000100c02007986 */ /* 0x0001e4000c101b04 */
[----:B------:R-:W-:-:S13]  /*0160*/  ISETP.NE.AND P0, PT, R7, RZ, PT ;  /* 0x000000ff0700720c */ /* 0x000fda0003f05270 */
[----:B0-----:R-:W-:Y:S05]  /*0170*/  @!P0 BRA `(.L_x_19) ;  /* 0x0000000c00508947 */ /* 0x001fea0003800000 */
[----:B------:R-:W-:Y:S01]  /*0180*/  SHF.R.S32.HI R0, RZ, 0x1f, R7 ;  /* 0x0000001fff007819 */ /* 0x000fe20000011407 */
[----:B------:R-:W-:-:S07]  /*0190*/  IMAD.MOV.U32 R6, RZ, RZ, RZ ;  /* 0x000000ffff067224 */ /* 0x000fce00078e00ff */
.L_x_25:
[----:B------:R-:W-:Y:S01]  /*01a0*/  LOP3.LUT R2, R7, 0x3, RZ, 0xc0, !PT ;  /* 0x0000000307027812 */ /* 0x000fe200078ec0ff */
[----:B------:R-:W-:Y:S03]  /*01b0*/  BSSY.RECONVERGENT B1, `(.L_x_20) ;  /* 0x00000ca000017945 */ /* 0x000fe60003800200 */
[----:B------:R-:W-:-:S04]  /*01c0*/  ISETP.NE.U32.AND P0, PT, R2, RZ, PT ;  /* 0x000000ff0200720c */ /* 0x000fc80003f05070 */
[----:B------:R-:W-:-:S13]  /*01d0*/  ISETP.NE.AND.EX P0, PT, RZ, RZ, PT, P0 ;  /* 0x000000ffff00720c */ /* 0x000fda0003f05300 */
[----:B0-----:R-:W-:Y:S05]  /*01e0*/  @!P0 BRA `(.L_x_21) ;  /* 0x0000000c00188947 */ /* 0x001fea0003800000 */
[----:B------:R-:W0:Y:S01]  /*01f0*/  LDC.64 R2, c[0x4][RZ] ;  /* 0x01000000ff027b82 */ /* 0x000e220000000a00 */
[----:B------:R-:W-:Y:S02]  /*0200*/  IMAD.MOV.U32 R8, RZ, RZ, RZ ;  /* 0x000000ffff087224 */ /* 0x000fe400078e00ff */
[----:B0-----:R-:W-:-:S07]  /*0210*/  IMAD.WIDE.U32 R2, R6, 0xc80, R2 ;  /* 0x00000c8006027825 */ /* 0x001fce00078e0002 */
.L_x_24:
[----:B0-----:R-:W-:Y:S02]  /*0220*/  CS2R R10, SRZ ;  /* 0x00000000000a7805 */ /* 0x001fe4000001ff00 */
[----:B------:R-:W-:Y:S01]  /*0230*/  CS2R R12, SRZ ;  /* 0x00000000000c7805 */ /* 0x000fe2000001ff00 */
[----:B------:R-:W-:Y:S02]  /*0240*/  IMAD.MOV.U32 R9, RZ, RZ, RZ ;  /* 0x000000ffff097224 */ /* 0x000fe400078e00ff */
[----:B------:R-:W-:-:S07]  /*0250*/  IMAD.MOV.U32 R14, RZ, RZ, RZ ;  /* 0x000000ffff0e7224 */ /* 0x000fce00078e00ff */
.L_x_23:
[----:B------:R-:W0:Y:S02]  /*0260*/  LDC.64 R4, c[0x0][0x380] ;  /* 0x0000e000ff047b82 */ /* 0x000e240000000a00 */
[----:B0-----:R-:W-:-:S05]  /*0270*/  IMAD.WIDE.U32 R4, R14, 0x4, R4 ;  /* 0x000000040e047825 */ /* 0x001fca00078e0004 */
[----:B------:R0:W5:Y:S01]  /*0280*/  LDG.E R15, desc[UR4][R4.64+0x4] ;  /* 0x00000404040f7981 */ /* 0x000162000c1e1900 */
[----:B------:R-:W-:Y:S02]  /*0290*/  IMAD.SHL.U32 R16, R14, 0x20, RZ ;  /* 0x000000200e107824 */ /* 0x000fe400078e00ff */
[----:B------:R-:W-:-:S07]  /*02a0*/  IMAD.MOV.U32 R17, RZ, RZ, RZ ;  /* 0x000000ffff117224 */ /* 0x000fce00078e00ff */
.L_x_22:
[----:B-----5:R-:W-:Y:S01]  /*02b0*/  SHF.R.U32.HI R23, RZ, R17, R15 ;  /* 0x00000011ff177219 */ /* 0x020fe2000001160f */
[----:B0-----:R-:W-:-:S03]  /*02c0*/  IMAD.IADD R4, R16, 0x1, R17 ;  /* 0x0000000110047824 */ /* 0x001fc600078e0211 */
[----:B------:R-:W-:-:S04]  /*02d0*/  LOP3.LUT R5, R23, 0x1, RZ, 0xc0, !PT ;  /* 0x0000000117057812 */ /* 0x000fc800078ec0ff */
[----:B------:R-:W-:Y:S01]  /*02e0*/  ISETP.NE.U32.AND P0, PT, R5, 0x1, PT ;  /* 0x000000010500780c */ /* 0x000fe20003f05070 */
[----:B------:R-:W-:-:S03]  /*02f0*/  IMAD R5, R4, 0x5, RZ ;  /* 0x0000000504057824 */ /* 0x000fc600078e02ff */
[----:B------:R-:W-:Y:S01]  /*0300*/  R2P PR, R23, 0x7e ;  /* 0x0000007e17007804 */ /* 0x000fe20000000000 */
[----:B------:R-:W-:-:S08]  /*0310*/  IMAD.WIDE.U32 R4, R5, 0x4, R2 ;  /* 0x0000000405047825 */ /* 0x000fd000078e0002 */
[----:B------:R-:W2:Y:S04]  /*0320*/  @!P0 LDG.E R19, desc[UR4][R4.64+0x10] ;  /* 0x0000100404138981 */ /* 0x000ea8000c1e1900 */
[----:B------:R-:W3:Y:S04]  /*0330*/  @P1 LDG.E R21, desc[UR4][R4.64+0x24] ;  /* 0x0000240404151981 */ /* 0x000ee8000c1e1900 */
[----:B------:R-:W4:Y:S04]  /*0340*/  @P2 LDG.E R25, desc[UR4][R4.64+0x38] ;  /* 0x0000380404192981 */ /* 0x000f28000c1e1900 */
[----:B------:R-:W4:Y:S04]  /*0350*/  @P3 LDG.E R27, desc[UR4][R4.64+0x4c] ;  /* 0x00004c04041b3981 */ /* 0x000f28000c1e1900 */
[----:B------:R-:W4:Y:S04]  /*0360*/  @P4 LDG.E R29, desc[UR4][R4.64+0x60] ;  /* 0x00006004041d4981 */ /* 0x000f28000c1e1900 */
[----:B------:R-:W4:Y:S04]  /*0370*/  @!P0 LDG.E R18, desc[UR4][R4.64] ;  /* 0x0000000404128981 */ /* 0x000f28000c1e1900 */
[----:B------:R-:W4:Y:S04]  /*0380*/  @!P0 LDG.E R20, desc[UR4][R4.64+0x4] ;  /* 0x0000040404148981 */ /* 0x000f28000c1e1900 */
[----:B------:R-:W4:Y:S04]  /*0390*/  @P5 LDG.E R22, desc[UR4][R4.64+0x74] ;  /* 0x0000740404165981 */ /* 0x000f28000c1e1900 */
[----:B------:R-:W4:Y:S04]  /*03a0*/  @P1 LDG.E R24, desc[UR4][R4.64+0x20] ;  /* 0x0000200404181981 */ /* 0x000f28000c1e1900 */
[----:B------:R-:W4:Y:S04]  /*03b0*/  @P2 LDG.E R26, desc[UR4][R4.64+0x28] ;  /* 0x00002804041a2981 */ /* 0x000f28000c1e1900 */
[----:B------:R-:W4:Y:S01]  /*03c0*/  @P4 LDG.E R28, desc[UR4][R4.64+0x50] ;  /* 0x00005004041c4981 */ /* 0x000f22000c1e1900 */
[----:B--2---:R-:W-:-:S03]  /*03d0*/  @!P0 LOP3.LUT R10, R10, R19, RZ, 0x3c, !PT ;  /* 0x000000130a0a8212 */ /* 0x004fc600078e3cff */
[----:B------:R-:W2:Y:S01]  /*03e0*/  @!P0 LDG.E R19, desc[UR4][R4.64+0x8] ;  /* 0x0000080404138981 */ /* 0x000ea2000c1e1900 */
[----:B---3--:R-:W-:-:S03]  /*03f0*/  @P1 LOP3.LUT R10, R10, R21, RZ, 0x3c, !PT ;  /* 0x000000150a0a1212 */ /* 0x008fc600078e3cff */
[----:B------:R-:W3:Y:S01]  /*0400*/  @P1 LDG.E R21, desc[UR4][R4.64+0x1c] ;  /* 0x00001c0404151981 */ /* 0x000ee2000c1e1900 */
[----:B----4-:R-:W-:-:S03]  /*0410*/  @P2 LOP3.LUT R10, R10, R25, RZ, 0x3c, !PT ;  /* 0x000000190a0a2212 */ /* 0x010fc600078e3cff */
[----:B------:R-:W4:Y:S01]  /*0420*/  @P6 LDG.E R25, desc[UR4][R4.64+0x88] ;  /* 0x0000880404196981 */ /* 0x000f22000c1e1900 */
[----:B------:R-:W-:-:S04]  /*0430*/  @P3 LOP3.LUT R10, R10, R27, RZ, 0x3c, !PT ;  /* 0x0000001b0a0a3212 */ /* 0x000fc800078e3cff */
[----:B------:R-:W-:Y:S02]  /*0440*/  @P4 LOP3.LUT R10, R10, R29, RZ, 0x3c, !PT ;  /* 0x0000001d0a0a4212 */ /* 0x000fe400078e3cff */
[----:B------:R-:W-:Y:S02]  /*0450*/  @!P0 LOP3.LUT R9, R9, R18, RZ, 0x3c, !PT ;  /* 0x0000001209098212 */ /* 0x000fe400078e3cff */
[----:B------:R-:W4:Y:S01]  /*0460*/  @!P0 LDG.E R18, desc[UR4][R4.64+0xc] ;  /* 0x00000c0404128981 */ /* 0x000f22000c1e1900 */
[----:B------:R-:W-:-:S03]  /*0470*/  @!P0 LOP3.LUT R13, R13, R20, RZ, 0x3c, !PT ;  /* 0x000000140d0d8212 */ /* 0x000fc600078e3cff */
[----:B------:R-:W4:Y:S01]  /*0480*/  @P1 LDG.E R20, desc[UR4][R4.64+0x14] ;  /* 0x0000140404141981 */ /* 0x000f22000c1e1900 */
[----:B------:R-:W-:-:S03]  /*0490*/  @P5 LOP3.LUT R10, R10, R22, RZ, 0x3c, !PT ;  /* 0x000000160a0a5212 */ /* 0x000fc600078e3cff */
[----:B------:R-:W4:Y:S01]  /*04a0*/  @P1 LDG.E R22, desc[UR4][R4.64+0x18] ;  /* 0x0000180404161981 */ /* 0x000f22000c1e1900 */
[----:B--2---:R-:W-:-:S03]  /*04b0*/  @!P0 LOP3.LUT R12, R12, R19, RZ, 0x3c, !PT ;  /* 0x000000130c0c8212 */ /* 0x004fc600078e3cff */
[----:B------:R-:W2:Y:S01]  /*04c0*/  @P2 LDG.E R19, desc[UR4][R4.64+0x30] ;  /* 0x0000300404132981 */ /* 0x000ea2000c1e1900 */
[----:B---3--:R-:W-:-:S03]  /*04d0*/  @P1 LOP3.LUT R12, R12, R21, RZ, 0x3c, !PT ;  /* 0x000000150c0c1212 */ /* 0x008fc600078e3cff */
[----:B------:R-:W3:Y:S01]  /*04e0*/  @P3 LDG.E R21, desc[UR4][R4.64+0x44] ;  /* 0x0000440404153981 */ /* 0x000ee2000c1e1900 */
[----:B----4-:R-:W-:-:S03]  /*04f0*/  @!P0 LOP3.LUT R11, R11, R18, RZ, 0x3c, !PT ;  /* 0x000000120b0b8212 */ /* 0x010fc600078e3cff */
[----:B------:R-:W4:Y:S01]  /*0500*/  @P2 LDG.E R18, desc[UR4][R4.64+0x2c] ;  /* 0x00002c0404122981 */ /* 0x000f22000c1e1900 */
[----:B------:R-:W-:-:S03]  /*0510*/  @P1 LOP3.LUT R9, R9, R20, RZ, 0x3c, !PT ;  /* 0x0000001409091212 */ /* 0x000fc600078e3cff */
[----:B------:R-:W4:Y:S01]  /*0520*/  @P2 LDG.E R20, desc[UR4][R4.64+0x34] ;  /* 0x0000340404142981 */ /* 0x000f22000c1e1900 */
[----:B------:R-:W-:Y:S02]  /*0530*/  @P1 LOP3.LUT R11, R11, R24, RZ, 0x3c, !PT ;  /* 0x000000180b0b1212 */ /* 0x000fe400078e3cff */
[----:B------:R-:W-:Y:S01]  /*0540*/  @P1 LOP3.LUT R13, R13, R22, RZ, 0x3c, !PT ;  /* 0x000000160d0d1212 */ /* 0x000fe200078e3cff */
[----:B------:R-:W4:Y:S01]  /*0550*/  @P3 LDG.E R24, desc[UR4][R4.64+0x40] ;  /* 0x0000400404183981 */ /* 0x000f22000c1e1900 */
[----:B------:R-:W-:-:S03]  /*0560*/  @P2 LOP3.LUT R9, R9, R26, RZ, 0x3c, !PT ;  /* 0x0000001a09092212 */ /* 0x000fc600078e3cff */
[----:B------:R-:W4:Y:S04]  /*0570*/  @P3 LDG.E R22, desc[UR4][R4.64+0x3c] ;  /* 0x00003c0404163981 */ /* 0x000f28000c1e1900 */
[----:B------:R-:W4:Y:S01]  /*0580*/  @P3 LDG.E R26, desc[UR4][R4.64+0x48] ;  /* 0x00004804041a3981 */ /* 0x000f22000c1e1900 */
[----:B--2---:R-:W-:-:S03]  /*0590*/  @P2 LOP3.LUT R12, R12, R19, RZ, 0x3c, !PT ;  /* 0x000000130c0c2212 */ /* 0x004fc600078e3cff */
[----:B------:R-:W2:Y:S01]  /*05a0*/  @P4 LDG.E R19, desc[UR4][R4.64+0x58] ;  /* 0x0000580404134981 */ /* 0x000ea2000c1e1900 */
[----:B---3--:R-:W-:-:S03]  /*05b0*/  @P3 LOP3.LUT R12, R12, R21, RZ, 0x3c, !PT ;  /* 0x000000150c0c3212 */ /* 0x008fc600078e3cff */
[----:B------:R-:W3:Y:S01]  /*05c0*/  @P5 LDG.E R21, desc[UR4][R4.64+0x6c] ;  /* 0x00006c0404155981 */ /* 0x000ee2000c1e1900 */
[----:B----4-:R-:W-:-:S03]  /*05d0*/  @P2 LOP3.LUT R13, R13, R18, RZ, 0x3c, !PT ;  /* 0x000000120d0d2212 */ /* 0x010fc600078e3cff */
[----:B------:R-:W4:Y:S01]  /*05e0*/  @P4 LDG.E R18, desc[UR4][R4.64+0x54] ;  /* 0x0000540404124981 */ /* 0x000f22000c1e1900 */
[----:B------:R-:W-:-:S03]  /*05f0*/  @P2 LOP3.LUT R11, R11, R20, RZ, 0x3c, !PT ;  /* 0x000000140b0b2212 */ /* 0x000fc600078e3cff */
[----:B------:R-:W4:Y:S01]  /*0600*/  @P4 LDG.E R20, desc[UR4][R4.64+0x5c] ;  /* 0x00005c0404144981 */ /* 0x000f22000c1e1900 */
[----:B------:R-:W-:-:S03]  /*0610*/  @P3 LOP3.LUT R13, R13, R24, RZ, 0x3c, !PT ;  /* 0x000000180d0d3212 */ /* 0x000fc600078e3cff */
[----:B------:R-:W4:Y:S01]  /*0620*/  @P5 LDG.E R24, desc[UR4][R4.64+0x68] ;  /* 0x0000680404185981 */ /* 0x000f22000c1e1900 */
[----:B------:R-:W-:-:S03]  /*0630*/  @P3 LOP3.LUT R9, R9, R22, RZ, 0x3c, !PT ;  /* 0x0000001609093212 */ /* 0x000fc600078e3cff */
[----:B------:R-:W4:Y:S01]  /*0640*/  @P5 LDG.E R22, desc[UR4][R4.64+0x64] ;  /* 0x0000640404165981 */ /* 0x000f22000c1e1900 */
[----:B------:R-:W-:-:S03]  /*0650*/  @P3 LOP3.LUT R11, R11, R26, RZ, 0x3c, !PT ;  /* 0x0000001a0b0b3212 */ /* 0x000fc600078e3cff */
[----:B------:R-:W4:Y:S01]  /*0660*/  @P5 LDG.E R26, desc[UR4][R4.64+0x70] ;  /* 0x00007004041a5981 */ /* 0x000f22000c1e1900 */
[----:B------:R-:W-:Y:S02]  /*0670*/  LOP3.LUT P0, RZ, R23, 0x80, RZ, 0xc0, !PT ;  /* 0x0000008017ff7812 */ /* 0x000fe4000780c0ff */
[----:B------:R-:W-:Y:S02]  /*0680*/  @P4 LOP3.LUT R9, R9, R28, RZ, 0x3c, !PT ;  /* 0x0000001c09094212 */ /* 0x000fe400078e3cff */
[----:B------:R-:W4:Y:S01]  /*0690*/  @P6 LDG.E R28, desc[UR4][R4.64+0x78] ;  /* 0x00007804041c6981 */ /* 0x000f22000c1e1900 */
[----:B------:R-:W-:-:S08]  /*06a0*/  @P6 LOP3.LUT R10, R10, R25, RZ, 0x3c, !PT ;  /* 0x000000190a0a6212 */ /* 0x000fd000078e3cff */
        /* <DEDUP_REMOVED lines=15> */
[----:B------:R-:W-:Y:S02]  /*07a0*/  @P6 LOP3.LUT R9, R9, R28, RZ, 0x3c, !PT ;  /* 0x0000001c09096212 */ /* 0x000fe400078e3cff */
[----:B------:R-:W-:Y:S02]  /*07b0*/  @P0 LOP3.LUT R10, R10, R25, RZ, 0x3c, !PT ;  /* 0x000000190a0a0212 */ /* 0x000fe400078e3cff */
[----:B--2---:R-:W-:-:S04]  /*07c0*/  @P6 LOP3.LUT R12, R12, R19, RZ, 0x3c, !PT ;  /* 0x000000130c0c6212 */ /* 0x004fc800078e3cff */
[----:B---3--:R-:W-:Y:S02]  /*07d0*/  @P0 LOP3.LUT R12, R12, R21, RZ, 0x3c, !PT ;  /* 0x000000150c0c0212 */ /* 0x008fe400078e3cff */
[----:B----4-:R-:W-:Y:S02]  /*07e0*/  @P6 LOP3.LUT R13, R13, R18, RZ, 0x3c, !PT ;  /* 0x000000120d0d6212 */ /* 0x010fe400078e3cff */
[----:B------:R-:W-:Y:S02]  /*07f0*/  @P6 LOP3.LUT R11, R11, R20, RZ, 0x3c, !PT ;  /* 0x000000140b0b6212 */ /* 0x000fe400078e3cff */
[----:B------:R-:W-:Y:S02]  /*0800*/  @P0 LOP3.LUT R13, R13, R24, RZ, 0x3c, !PT ;  /* 0x000000180d0d0212 */ /* 0x000fe400078e3cff */
[----:B------:R-:W-:Y:S02]  /*0810*/  @P0 LOP3.LUT R9, R9, R22, RZ, 0x3c, !PT ;  /* 0x0000001609090212 */ /* 0x000fe400078e3cff */
[----:B------:R-:W-:-:S02]  /*0820*/  @P0 LOP3.LUT R11, R11, R26, RZ, 0x3c, !PT ;  /* 0x0000001a0b0b0212 */ /* 0x000fc400078e3cff */
[----:B------:R-:W-:-:S13]  /*0830*/  R2P PR, R23.B1, 0x7f ;  /* 0x0000007f17007804 */ /* 0x000fda0000001000 */
[----:B------:R-:W2:Y:S04]  /*0840*/  @P0 LDG.E R19, desc[UR4][R4.64+0xa8] ;  /* 0x0000a80404130981 */ /* 0x000ea8000c1e1900 */
[----:B------:R-:W3:Y:S04]  /*0850*/  @P0 LDG.E R20, desc[UR4][R4.64+0xa4] ;  /* 0x0000a40404140981 */ /* 0x000ee8000c1e1900 */
[----:B------:R-:W4:Y:S04]  /*0860*/  @P0 LDG.E R18, desc[UR4][R4.64+0xa0] ;  /* 0x0000a00404120981 */ /* 0x000f28000c1e1900 */
[----:B------:R-:W4:Y:S04]  /*0870*/  @P0 LDG.E R22, desc[UR4][R4.64+0xac] ;  /* 0x0000ac0404160981 */ /* 0x000f28000c1e1900 */
[----:B------:R-:W4:Y:S04]  /*0880*/  @P0 LDG.E R21, desc[UR4][R4.64+0xb0] ;  /* 0x0000b00404150981 */ /* 0x000f28000c1e1900 */
[----:B------:R-:W4:Y:S04]  /*0890*/  @P1 LDG.E R24, desc[UR4][R4.64+0xb8] ;  /* 0x0000b80404181981 */ /* 0x000f28000c1e1900 */
[----:B------:R-:W4:Y:S04]  /*08a0*/  @P1 LDG.E R26, desc[UR4][R4.64+0xc0] ;  /* 0x0000c004041a1981 */ /* 0x000f28000c1e1900 */
        /* <DEDUP_REMOVED lines=10> */
[----:B------:R-:W-:Y:S02]  /*0950*/  @P0 LOP3.LUT R10, R10, R21, RZ, 0x3c, !PT ;  /* 0x000000150a0a0212 */ /* 0x000fe400078e3cff */
[----:B------:R-:W-:Y:S01]  /*0960*/  LOP3.LUT P0, RZ, R23, 0x8000, RZ, 0xc0, !PT ;  /* 0x0000800017ff7812 */ /* 0x000fe2000780c0ff */
[----:B------:R-:W4:Y:S04]  /*0970*/  @P2 LDG.E R21, desc[UR4][R4.64+0xd8] ;  /* 0x0000d80404152981 */ /* 0x000f28000c1e1900 */
        /* <DEDUP_REMOVED lines=11> */
[----:B------:R-:W-:Y:S02]  /*0a30*/  @P2 LOP3.LUT R9, R9, R28, RZ, 0x3c, !PT ;  /* 0x0000001c09092212 */ /* 0x000fe400078e3cff */
[----:B----4-:R-:W-:Y:S01]  /*0a40*/  @P2 LOP3.LUT R13, R13, R18, RZ, 0x3c, !PT ;  /* 0x000000120d0d2212 */ /* 0x010fe200078e3cff */
[----:B------:R-:W4:Y:S01]  /*0a50*/  @P5 LDG.E R28, desc[UR4][R4.64+0x110] ;  /* 0x00011004041c5981 */ /* 0x000f22000c1e1900 */
[----:B------:R-:W-:-:S03]  /*0a60*/  @P3 LOP3.LUT R9, R9, R22, RZ, 0x3c, !PT ;  /* 0x0000001609093212 */ /* 0x000fc600078e3cff */
[----:B------:R-:W4:Y:S01]  /*0a70*/  @P4 LDG.E R18, desc[UR4][R4.64+0xf0] ;  /* 0x0000f00404124981 */ /* 0x000f22000c1e1900 */
[----:B------:R-:W-:-:S03]  /*0a80*/  @P2 LOP3.LUT R10, R10, R21, RZ, 0x3c, !PT ;  /* 0x000000150a0a2212 */ /* 0x000fc600078e3cff */
[----:B------:R-:W4:Y:S04]  /*0a90*/  @P4 LDG.E R21, desc[UR4][R4.64+0xf8] ;  /* 0x0000f80404154981 */ /* 0x000f28000c1e1900 */
[----:B------:R-:W4:Y:S01]  /*0aa0*/  @P4 LDG.E R22, desc[UR4][R4.64+0xfc] ;  /* 0x0000fc0404164981 */ /* 0x000f22000c1e1900 */
[----:B------:R-:W-:-:S03]  /*0ab0*/  @P3 LOP3.LUT R13, R13, R24, RZ, 0x3c, !PT ;  /* 0x000000180d0d3212 */ /* 0x000fc600078e3cff */
[----:B------:R-:W4:Y:S01]  /*0ac0*/  @P5 LDG.E R24, desc[UR4][R4.64+0x104] ;  /* 0x0001040404185981 */ /* 0x000f22000c1e1900 */
[----:B------:R-:W-:-:S03]  /*0ad0*/  @P3 LOP3.LUT R10, R10, R25, RZ, 0x3c, !PT ;  /* 0x000000190a0a3212 */ /* 0x000fc600078e3cff */
[----:B------:R-:W4:Y:S01]  /*0ae0*/  @P5 LDG.E R25, desc[UR4][R4.64+0x10c] ;  /* 0x00010c0404195981 */ /* 0x000f22000c1e1900 */
[----:B--2---:R-:W-:-:S03]  /*0af0*/  @P2 LOP3.LUT R12, R12, R19, RZ, 0x3c, !PT ;  /* 0x000000130c0c2212 */ /* 0x004fc600078e3cff */
[----:B------:R-:W2:Y:S01]  /*0b00*/  @P5 LDG.E R19, desc[UR4][R4.64+0x114] ;  /* 0x0001140404135981 */ /* 0x000ea2000c1e1900 */
[----:B------:R-:W-:-:S03]  /*0b10*/  @P3 LOP3.LUT R12, R12, R23, RZ, 0x3c, !PT ;  /* 0x000000170c0c3212 */ /* 0x000fc600078e3cff */
[----:B------:R-:W2:Y:S01]  /*0b20*/  @P4 LDG.E R23, desc[UR4][R4.64+0x100] ;  /* 0x0001000404174981 */ /* 0x000ea2000c1e1900 */
[----:B---3--:R-:W-:-:S03]  /*0b30*/  @P2 LOP3.LUT R11, R11, R20, RZ, 0x3c, !PT ;  /* 0x000000140b0b2212 */ /* 0x008fc600078e3cff */
[----:B------:R-:W3:Y:S01]  /*0b40*/  @P4 LDG.E R20, desc[UR4][R4.64+0xf4] ;  /* 0x0000f40404144981 */ /* 0x000ee2000c1e1900 */
[----:B------:R-:W-:-:S03]  /*0b50*/  @P3 LOP3.LUT R11, R11, R26, RZ, 0x3c, !PT ;  /* 0x0000001a0b0b3212 */ /* 0x000fc600078e3cff */
[----:B------:R-:W3:Y:S01]  /*0b60*/  @P5 LDG.E R26, desc[UR4][R4.64+0x108] ;  /* 0x00010804041a5981 */ /* 0x000ee2000c1e1900 */
[----:B----4-:R-:W-:Y:S02]  /*0b70*/  @P4 LOP3.LUT R9, R9, R18, RZ, 0x3c, !PT ;  /* 0x0000001209094212 */ /* 0x010fe400078e3cff */
[----:B------:R-:W-:Y:S01]  /*0b80*/  @P4 LOP3.LUT R12, R12, R21, RZ, 0x3c, !PT ;  /* 0x000000150c0c4212 */ /* 0x000fe200078e3cff */
[----:B------:R-:W4:Y:S01]  /*0b90*/  @P6 LDG.E R18, desc[UR4][R4.64+0x118] ;  /* 0x0001180404126981 */ /* 0x000f22000c1e1900 */
[----:B------:R-:W-:-:S03]  /*0ba0*/  @P4 LOP3.LUT R11, R11, R22, RZ, 0x3c, !PT ;  /* 0x000000160b0b4212 */ /* 0x000fc600078e3cff */
        /* <DEDUP_REMOVED lines=10> */
[----:B---3--:R-:W-:Y:S02]  /*0c50*/  @P4 LOP3.LUT R13, R13, R20, RZ, 0x3c, !PT ;  /* 0x000000140d0d4212 */ /* 0x008fe400078e3cff */
[----:B------:R-:W-:Y:S01]  /*0c60*/  @P5 LOP3.LUT R10, R10, R19, RZ, 0x3c, !PT ;  /* 0x000000130a0a5212 */ /* 0x000fe200078e3cff */
[----:B------:R-:W3:Y:S01]  /*0c70*/  @P6 LDG.E R20, desc[UR4][R4.64+0x11c] ;  /* 0x00011c0404146981 */ /* 0x000ee2000c1e1900 */
[----:B------:R-:W-:-:S03]  /*0c80*/  @P5 LOP3.LUT R13, R13, R26, RZ, 0x3c, !PT ;  /* 0x0000001a0d0d5212 */ /* 0x000fc600078e3cff */
[----:B------:R-:W3:Y:S04]  /*0c90*/  @P6 LDG.E R19, desc[UR4][R4.64+0x128] ;  /* 0x0001280404136981 */ /* 0x000ee8000c1e1900 */
[----:B------:R-:W3:Y:S01]  /*0ca0*/  @P0 LDG.E R26, desc[UR4][R4.64+0x130] ;  /* 0x00013004041a0981 */ /* 0x000ee2000c1e1900 */
[----:B------:R-:W-:-:S05]  /*0cb0*/  VIADD R17, R17, 0x10 ;  /* 0x0000001011117836 */ /* 0x000fca0000000000 */
[----:B------:R-:W-:Y:S02]  /*0cc0*/  ISETP.NE.AND P1, PT, R17, 0x20, PT ;  /* 0x000000201100780c */ /* 0x000fe40003f25270 */
[----:B----4-:R-:W-:Y:S02]  /*0cd0*/  @P6 LOP3.LUT R9, R9, R18, RZ, 0x3c, !PT ;  /* 0x0000001209096212 */ /* 0x010fe400078e3cff */
[----:B------:R-:W-:Y:S02]  /*0ce0*/  @P6 LOP3.LUT R12, R12, R21, RZ, 0x3c, !PT ;  /* 0x000000150c0c6212 */ /* 0x000fe400078e3cff */
[----:B------:R-:W-:Y:S02]  /*0cf0*/  @P6 LOP3.LUT R11, R11, R22, RZ, 0x3c, !PT ;  /* 0x000000160b0b6212 */ /* 0x000fe400078e3cff */
[----:B------:R-:W-:Y:S02]  /*0d00*/  @P0 LOP3.LUT R9, R9, R24, RZ, 0x3c, !PT ;  /* 0x0000001809090212 */ /* 0x000fe400078e3cff */
[----:B------:R-:W-:-:S02]  /*0d10*/  @P0 LOP3.LUT R11, R11, R28, RZ, 0x3c, !PT ;  /* 0x0000001c0b0b0212 */ /* 0x000fc400078e3cff */
[----:B--2---:R-:W-:Y:S02]  /*0d20*/  @P0 LOP3.LUT R12, R12, R23, RZ, 0x3c, !PT ;  /* 0x000000170c0c0212 */ /* 0x004fe400078e3cff */
[----:B---3--:R-:W-:Y:S02]  /*0d30*/  @P6 LOP3.LUT R13, R13, R20, RZ, 0x3c, !PT ;  /* 0x000000140d0d6212 */ /* 0x008fe400078e3cff */
[----:B------:R-:W-:Y:S02]  /*0d40*/  @P6 LOP3.LUT R10, R10, R19, RZ, 0x3c, !PT ;  /* 0x000000130a0a6212 */ /* 0x000fe400078e3cff */
[----:B------:R-:W-:Y:S02]  /*0d50*/  @P0 LOP3.LUT R13, R13, R26, RZ, 0x3c, !PT ;  /* 0x0000001a0d0d0212 */ /* 0x000fe400078e3cff */
[----:B------:R-:W-:Y:S01]  /*0d60*/  @P0 LOP3.LUT R10, R10, R25, RZ, 0x3c, !PT ;  /* 0x000000190a0a0212 */ /* 0x000fe200078e3cff */
[----:B------:R-:W-:Y:S06]  /*0d70*/  @P1 BRA `(.L_x_22) ;  /* 0xfffffff4004c1947 */ /* 0x000fec000383ffff */
[----:B------:R-:W-:-:S05]  /*0d80*/  VIADD R14, R14, 0x1 ;  /* 0x000000010e0e7836 */ /* 0x000fca0000000000 */
[----:B------:R-:W-:-:S13]  /*0d90*/  ISETP.NE.AND P0, PT, R14, 0x5, PT ;  /* 0x000000050e00780c */ /* 0x000fda0003f05270 */
[----:B------:R-:W-:Y:S05]  /*0da0*/  @P0 BRA `(.L_x_23) ;  /* 0xfffffff4002c0947 */ /* 0x000fea000383ffff */
[----:B------:R-:W0:Y:S01]  /*0db0*/  LDC.64 R4, c[0x0][0x380] ;  /* 0x0000e000ff047b82 */ /* 0x000e220000000a00 */
[----:B------:R-:W-:Y:S01]  /*0dc0*/  VIADD R8, R8, 0x1 ;  /* 0x0000000108087836 */ /* 0x000fe20000000000 */
[----:B------:R-:W-:-:S04]  /*0dd0*/  LOP3.LUT R15, R7, 0x3, RZ, 0xc0, !PT ;  /* 0x00000003070f7812 */ /* 0x000fc800078ec0ff */
[----:B------:R-:W-:Y:S01]  /*0de0*/  ISETP.GE.U32.AND P0, PT, R8, R15, PT ;  /* 0x0000000f0800720c */ /* 0x000fe20003f06070 */
[----:B0-----:R0:W-:Y:S04]  /*0df0*/  STG.E desc[UR4][R4.64+0x4], R9 ;  /* 0x0000040904007986 */ /* 0x0011e8000c101904 */
[----:B------:R0:W-:Y:S04]  /*0e00*/  STG.E desc[UR4][R4.64+0x8], R13 ;  /* 0x0000080d04007986 */ /* 0x0001e8000c101904 */
[----:B------:R0:W-:Y:S04]  /*0e10*/  STG.E desc[UR4][R4.64+0xc], R12 ;  /* 0x00000c0c04007986 */ /* 0x0001e8000c101904 */
[----:B------:R0:W-:Y:S04]  /*0e20*/  STG.E desc[UR4][R4.64+0x10], R11 ;  /* 0x0000100b04007986 */ /* 0x0001e8000c101904 */
[----:B------:R0:W-:Y:S01]  /*0e30*/  STG.E desc[UR4][R4.64+0x14], R10 ;  /* 0x0000140a04007986 */ /* 0x0001e2000c101904 */
[----:B------:R-:W-:Y:S05]  /*0e40*/  @!P0 BRA `(.L_x_24) ;  /* 0xfffffff000f48947 */ /* 0x000fea000383ffff */
.L_x_21:
[----:B------:R-:W-:Y:S05]  /*0e50*/  BSYNC.RECONVERGENT B1 ;  /* 0x0000000000017941 */ /* 0x000fea0003800200 */
.L_x_20:
[C---:B------:R-:W-:Y:S01]  /*0e60*/  ISETP.GT.U32.AND P0, PT, R7.reuse, 0x3, PT ;  /* 0x000000030700780c */ /* 0x040fe20003f04070 */
[----:B------:R-:W-:Y:S01]  /*0e70*/  VIADD R6, R6, 0x1 ;  /* 0x0000000106067836 */ /* 0x000fe20000000000 */
[--C-:B------:R-:W-:Y:S02]  /*0e80*/  SHF.R.U64 R7, R7, 0x2, R0.reuse ;  /* 0x0000000207077819 */ /* 0x100fe40000001200 */
[----:B------:R-:W-:Y:S02]  /*0e90*/  ISETP.GT.U32.AND.EX P0, PT, R0, RZ, PT, P0 ;  /* 0x000000ff0000720c */ /* 0x000fe40003f04100 */
[----:B------:R-:W-:-:S11]  /*0ea0*/  SHF.R.U32.HI R0, RZ, 0x2, R0 ;  /* 0x00000002ff007819 */ /* 0x000fd60000011600 */
[----:B------:R-:W-:Y:S05]  /*0eb0*/  @P0 BRA `(.L_x_25) ;  /* 0xfffffff000b80947 */ /* 0x000fea000383ffff */
.L_x_19:
[----:B------:R-:W-:Y:S05]  /*0ec0*/  BSYNC.RECONVERGENT B0 ;  /* 0x0000000000007941 */ /* 0x000fea0003800200 */
.L_x_18:
[----:B------:R-:W1:Y:S02]  /*0ed0*/  LDC.64 R2, c[0x0][0x380] ;  /* 0x0000e000ff027b82 */ /* 0x000e640000000a00 */
[----:B-1----:R-:W-:Y:S04]  /*0ee0*/  STG.E.64 desc[UR4][R2.64+0x18], RZ ;  /* 0x000018ff02007986 */ /* 0x002fe8000c101b04 */
[----:B------:R-:W-:Y:S04]  /*0ef0*/  STG.E desc[UR4][R2.64+0x20], RZ ;  /* 0x000020ff02007986 */ /* 0x000fe8000c101904 */
[----:B------:R-:W-:Y:S01]  /*0f00*/  STG.E.64 desc[UR4][R2.64+0x28], RZ ;  /* 0x000028ff02007986 */ /* 0x000fe2000c101b04 */
[----:B------:R-:W-:Y:S05]  /*0f10*/  EXIT ;  /* 0x000000000000794d */ /* 0x000fea0003800000 */
.L_x_26:
        /* <DEDUP_REMOVED lines=14> */
.L_x_30:


//--------------------- .nv.global.init           --------------------------
	.section	.nv.global.init,"aw",@progbits
	.align	4
.nv.global.init:
	.type		__cudart_i2opi_f,@object
	.size		__cudart_i2opi_f,(mrg32k3aM1SubSeq - __cudart_i2opi_f)
__cudart_i2opi_f:
        /*0000*/ 	.byte	0x41, 0x90, 0x43, 0x3c, 0x99, 0x95, 0x62, 0xdb, 0xc0, 0xdd, 0x34, 0xf5, 0xd1, 0x57, 0x27, 0xfc
        /*0010*/ 	.byte	0x29, 0x15, 0x44, 0x4e, 0x6e, 0x83, 0xf9, 0xa2
	.type		mrg32k3aM1SubSeq,@object
	.size		mrg32k3aM1SubSeq,(mrg32k3aM2SubSeq - mrg32k3aM1SubSeq)
mrg32k3aM1SubSeq:
        /*0018*/ 	.byte	0x0b, 0xcc, 0xee, 0x04, 0x73, 0x29, 0x8b, 0x6f, 0xf6, 0x53, 0x03, 0xf6, 0x23, 0xf6, 0xea, 0xda
        /* <DEDUP_REMOVED lines=125> */
	.type		mrg32k3aM2SubSeq,@object
	.size		mrg32k3aM2SubSeq,(mrg32k3aM1 - mrg32k3aM2SubSeq)
mrg32k3aM2SubSeq:
        /* <DEDUP_REMOVED lines=126> */
	.type		mrg32k3aM1,@object
	.size		mrg32k3aM1,(mrg32k3aM1Seq - mrg32k3aM1)
mrg32k3aM1:
        /* <DEDUP_REMOVED lines=144> */
	.type		mrg32k3aM1Seq,@object
	.size		mrg32k3aM1Seq,(mrg32k3aM2 - mrg32k3aM1Seq)
mrg32k3aM1Seq:
        /* <DEDUP_REMOVED lines=144> */
	.type		mrg32k3aM2,@object
	.size		mrg32k3aM2,(mrg32k3aM2Seq - mrg32k3aM2)
mrg32k3aM2:
        /* <DEDUP_REMOVED lines=144> */
	.type		mrg32k3aM2Seq,@object
	.size		mrg32k3aM2Seq,(precalc_xorwow_matrix - mrg32k3aM2Seq)
mrg32k3aM2Seq:
        /* <DEDUP_REMOVED lines=144> */
	.type		precalc_xorwow_matrix,@object
	.size		precalc_xorwow_matrix,(precalc_xorwow_offset_matrix - precalc_xorwow_matrix)
precalc_xorwow_matrix:
        /* <DEDUP_REMOVED lines=6400> */
	.type		precalc_xorwow_offset_matrix,@object
	.size		precalc_xorwow_offset_matrix,(.L_1 - precalc_xorwow_offset_matrix)
precalc_xorwow_offset_matrix:
        /* <DEDUP_REMOVED lines=6400> */
.L_1:


//--------------------- .nv.shared.reserved.0     --------------------------
	.section	.nv.shared.reserved.0,"aw",@nobits
	.weak		__nv_reservedSMEM_offset_0_alias
	.size		__nv_reservedSMEM_offset_0_alias, 0, 64
	.other		__nv_reservedSMEM_offset_0_alias,@"STO_CUDA_RESERVED_SHARED STV_DEFAULT"
__nv_reservedSMEM_offset_0_alias:
	.zero		0
	.zero		64


//--------------------- .nv.constant0._Z14updatePositionP9Particulai --------------------------
	.section	.nv.constant0._Z14updatePositionP9Particulai,"a",@progbits
	.sectionflags	@""
	.align	4
.nv.constant0._Z14updatePositionP9Particulai:
	.zero		908


//--------------------- .nv.constant0._Z14updateVelocityP9ParticulaPifffiP17curandStateXORWOW --------------------------
	.section	.nv.constant0._Z14updateVelocityP9ParticulaPifffiP17curandStateXORWOW,"a",@progbits
	.sectionflags	@""
	.align	4
.nv.constant0._Z14updateVelocityP9ParticulaPifffiP17curandStateXORWOW:
	.zero		936


//--------------------- .nv.constant0._Z19updateTeamBestIndexP9ParticulaPfPii --------------------------
	.section	.nv.constant0._Z19updateTeamBestIndexP9ParticulaPfPii,"a",@progbits
	.sectionflags	@""
	.align	4
.nv.constant0._Z19updateTeamBestIndexP9ParticulaPfPii:
	.zero		924


//--------------------- .nv.constant0._Z11init_kernelP17curandStateXORWOWl --------------------------
	.section	.nv.constant0._Z11init_kernelP17curandStateXORWOWl,"a",@progbits
	.sectionflags	@""
	.align	4
.nv.constant0._Z11init_kernelP17curandStateXORWOWl:
	.zero		912


//--------------------- SYMBOLS --------------------------

	.type		.nv.reservedSmem.offset0,@object
	.size		.nv.reservedSmem.offset0,0x4
